//
// Generated by NVIDIA NVVM Compiler
//
// Compiler Build ID: CL-36424714
// Cuda compilation tools, release 13.0, V13.0.88
// Based on NVVM 20.0.0
//

.version 9.0
.target sm_100
.address_size 64

	// .globl	_Z21calculateCoefficientsPKiS0_iiPfS1_i
// _ZZ21calculateCoefficientsPKiS0_iiPfS1_iE3num has been demoted
// _ZZ21calculateCoefficientsPKiS0_iiPfS1_iE3den has been demoted
// _ZZ14calculateMeansPKiS0_PiS1_iE13partial_sum_x has been demoted
// _ZZ14calculateMeansPKiS0_PiS1_iE13partial_sum_y has been demoted

.visible .entry _Z21calculateCoefficientsPKiS0_iiPfS1_i(
	.param .u64 .ptr .align 1 _Z21calculateCoefficientsPKiS0_iiPfS1_i_param_0,
	.param .u64 .ptr .align 1 _Z21calculateCoefficientsPKiS0_iiPfS1_i_param_1,
	.param .u32 _Z21calculateCoefficientsPKiS0_iiPfS1_i_param_2,
	.param .u32 _Z21calculateCoefficientsPKiS0_iiPfS1_i_param_3,
	.param .u64 .ptr .align 1 _Z21calculateCoefficientsPKiS0_iiPfS1_i_param_4,
	.param .u64 .ptr .align 1 _Z21calculateCoefficientsPKiS0_iiPfS1_i_param_5,
	.param .u32 _Z21calculateCoefficientsPKiS0_iiPfS1_i_param_6
)
{
	.reg .pred 	%p<7>;
	.reg .b32 	%r<24>;
	.reg .b32 	%f<22>;
	.reg .b64 	%rd<12>;
	// demoted variable
	.shared .align 4 .b8 _ZZ21calculateCoefficientsPKiS0_iiPfS1_iE3num[1024];
	// demoted variable
	.shared .align 4 .b8 _ZZ21calculateCoefficientsPKiS0_iiPfS1_iE3den[1024];
	ld.param.u64 	%rd3, [_Z21calculateCoefficientsPKiS0_iiPfS1_i_param_0];
	ld.param.u64 	%rd4, [_Z21calculateCoefficientsPKiS0_iiPfS1_i_param_1];
	ld.param.u32 	%r8, [_Z21calculateCoefficientsPKiS0_iiPfS1_i_param_2];
	ld.param.u32 	%r9, [_Z21calculateCoefficientsPKiS0_iiPfS1_i_param_3];
	ld.param.u64 	%rd5, [_Z21calculateCoefficientsPKiS0_iiPfS1_i_param_4];
	ld.param.u64 	%rd6, [_Z21calculateCoefficientsPKiS0_iiPfS1_i_param_5];
	ld.param.u32 	%r10, [_Z21calculateCoefficientsPKiS0_iiPfS1_i_param_6];
	cvta.to.global.u64 	%rd1, %rd6;
	cvta.to.global.u64 	%rd2, %rd5;
	mov.u32 	%r1, %tid.x;
	mov.u32 	%r11, %ctaid.x;
	mov.u32 	%r23, %ntid.x;
	mad.lo.s32 	%r3, %r11, %r23, %r1;
	shl.b32 	%r12, %r1, 2;
	mov.u32 	%r13, _ZZ21calculateCoefficientsPKiS0_iiPfS1_iE3num;
	add.s32 	%r4, %r13, %r12;
	mov.b32 	%r14, 0;
	st.shared.u32 	[%r4], %r14;
	mov.u32 	%r15, _ZZ21calculateCoefficientsPKiS0_iiPfS1_iE3den;
	add.s32 	%r5, %r15, %r12;
	st.shared.u32 	[%r5], %r14;
	setp.ge.s32 	%p1, %r3, %r10;
	@%p1 bra 	$L__BB0_2;
	cvta.to.global.u64 	%rd7, %rd3;
	cvta.to.global.u64 	%rd8, %rd4;
	mul.wide.s32 	%rd9, %r3, 4;
	add.s64 	%rd10, %rd7, %rd9;
	ld.global.u32 	%r16, [%rd10];
	sub.s32 	%r17, %r16, %r8;
	add.s64 	%rd11, %rd8, %rd9;
	ld.global.u32 	%r18, [%rd11];
	sub.s32 	%r19, %r18, %r9;
	cvt.rn.f32.s32 	%f1, %r17;
	cvt.rn.f32.s32 	%f2, %r19;
	mul.f32 	%f3, %f1, %f2;
	st.shared.f32 	[%r4], %f3;
	mul.f32 	%f4, %f1, %f1;
	st.shared.f32 	[%r5], %f4;
$L__BB0_2:
	bar.sync 	0;
	setp.lt.u32 	%p2, %r23, 2;
	@%p2 bra 	$L__BB0_6;
$L__BB0_3:
	shr.u32 	%r7, %r23, 1;
	setp.ge.u32 	%p3, %r1, %r7;
	@%p3 bra 	$L__BB0_5;
	shl.b32 	%r20, %r7, 2;
	add.s32 	%r21, %r4, %r20;
	ld.shared.f32 	%f5, [%r21];
	ld.shared.f32 	%f6, [%r4];
	add.f32 	%f7, %f5, %f6;
	st.shared.f32 	[%r4], %f7;
	add.s32 	%r22, %r5, %r20;
	ld.shared.f32 	%f8, [%r22];
	ld.shared.f32 	%f9, [%r5];
	add.f32 	%f10, %f8, %f9;
	st.shared.f32 	[%r5], %f10;
$L__BB0_5:
	bar.sync 	0;
	setp.gt.u32 	%p4, %r23, 3;
	mov.u32 	%r23, %r7;
	@%p4 bra 	$L__BB0_3;
$L__BB0_6:
	setp.ne.s32 	%p5, %r1, 0;
	@%p5 bra 	$L__BB0_8;
	ld.shared.f32 	%f11, [_ZZ21calculateCoefficientsPKiS0_iiPfS1_iE3num];
	atom.global.add.f32 	%f12, [%rd2], %f11;
	ld.shared.f32 	%f13, [_ZZ21calculateCoefficientsPKiS0_iiPfS1_iE3den];
	atom.global.add.f32 	%f14, [%rd1], %f13;
$L__BB0_8:
	bar.sync 	0;
	setp.ne.s32 	%p6, %r3, 0;
	@%p6 bra 	$L__BB0_10;
	ld.global.f32 	%f15, [%rd2];
	ld.global.f32 	%f16, [%rd1];
	div.rn.f32 	%f17, %f15, %f16;
	cvt.rn.f32.s32 	%f18, %r9;
	cvt.rn.f32.s32 	%f19, %r8;
	mul.f32 	%f20, %f17, %f19;
	sub.f32 	%f21, %f18, %f20;
	st.global.f32 	[%rd2], %f17;
	st.global.f32 	[%rd1], %f21;
$L__BB0_10:
	ret;

}
	// .globl	_Z14calculateMeansPKiS0_PiS1_i
.visible .entry _Z14calculateMeansPKiS0_PiS1_i(
	.param .u64 .ptr .align 1 _Z14calculateMeansPKiS0_PiS1_i_param_0,
	.param .u64 .ptr .align 1 _Z14calculateMeansPKiS0_PiS1_i_param_1,
	.param .u64 .ptr .align 1 _Z14calculateMeansPKiS0_PiS1_i_param_2,
	.param .u64 .ptr .align 1 _Z14calculateMeansPKiS0_PiS1_i_param_3,
	.param .u32 _Z14calculateMeansPKiS0_PiS1_i_param_4
)
{
	.reg .pred 	%p<6>;
	.reg .b32 	%r<32>;
	.reg .b64 	%rd<12>;
	// demoted variable
	.shared .align 4 .b8 _ZZ14calculateMeansPKiS0_PiS1_iE13partial_sum_x[1024];
	// demoted variable
	.shared .align 4 .b8 _ZZ14calculateMeansPKiS0_PiS1_iE13partial_sum_y[1024];
	ld.param.u64 	%rd1, [_Z14calculateMeansPKiS0_PiS1_i_param_0];
	ld.param.u64 	%rd2, [_Z14calculateMeansPKiS0_PiS1_i_param_1];
	ld.param.u64 	%rd3, [_Z14calculateMeansPKiS0_PiS1_i_param_2];
	ld.param.u64 	%rd4, [_Z14calculateMeansPKiS0_PiS1_i_param_3];
	ld.param.u32 	%r8, [_Z14calculateMeansPKiS0_PiS1_i_param_4];
	mov.u32 	%r1, %tid.x;
	mov.u32 	%r9, %ctaid.x;
	mov.u32 	%r31, %ntid.x;
	mad.lo.s32 	%r3, %r9, %r31, %r1;
	shl.b32 	%r10, %r1, 2;
	mov.u32 	%r11, _ZZ14calculateMeansPKiS0_PiS1_iE13partial_sum_x;
	add.s32 	%r4, %r11, %r10;
	mov.b32 	%r12, 0;
	st.shared.u32 	[%r4], %r12;
	mov.u32 	%r13, _ZZ14calculateMeansPKiS0_PiS1_iE13partial_sum_y;
	add.s32 	%r5, %r13, %r10;
	st.shared.u32 	[%r5], %r12;
	setp.ge.s32 	%p1, %r3, %r8;
	@%p1 bra 	$L__BB1_2;
	cvta.to.global.u64 	%rd5, %rd1;
	cvta.to.global.u64 	%rd6, %rd2;
	mul.wide.s32 	%rd7, %r3, 4;
	add.s64 	%rd8, %rd5, %rd7;
	ld.global.u32 	%r14, [%rd8];
	st.shared.u32 	[%r4], %r14;
	add.s64 	%rd9, %rd6, %rd7;
	ld.global.u32 	%r15, [%rd9];
	st.shared.u32 	[%r5], %r15;
$L__BB1_2:
	bar.sync 	0;
	setp.lt.u32 	%p2, %r31, 2;
	@%p2 bra 	$L__BB1_6;
$L__BB1_3:
	shr.u32 	%r7, %r31, 1;
	setp.ge.u32 	%p3, %r1, %r7;
	@%p3 bra 	$L__BB1_5;
	shl.b32 	%r16, %r7, 2;
	add.s32 	%r17, %r4, %r16;
	ld.shared.u32 	%r18, [%r17];
	ld.shared.u32 	%r19, [%r4];
	add.s32 	%r20, %r19, %r18;
	st.shared.u32 	[%r4], %r20;
	add.s32 	%r21, %r5, %r16;
	ld.shared.u32 	%r22, [%r21];
	ld.shared.u32 	%r23, [%r5];
	add.s32 	%r24, %r23, %r22;
	st.shared.u32 	[%r5], %r24;
$L__BB1_5:
	bar.sync 	0;
	setp.gt.u32 	%p4, %r31, 3;
	mov.u32 	%r31, %r7;
	@%p4 bra 	$L__BB1_3;
$L__BB1_6:
	setp.ne.s32 	%p5, %r1, 0;
	@%p5 bra 	$L__BB1_8;
	ld.shared.u32 	%r25, [_ZZ14calculateMeansPKiS0_PiS1_iE13partial_sum_x];
	div.s32 	%r26, %r25, %r8;
	cvta.to.global.u64 	%rd10, %rd3;
	atom.global.add.u32 	%r27, [%rd10], %r26;
	ld.shared.u32 	%r28, [_ZZ14calculateMeansPKiS0_PiS1_iE13partial_sum_y];
	div.s32 	%r29, %r28, %r8;
	cvta.to.global.u64 	%rd11, %rd4;
	atom.global.add.u32 	%r30, [%rd11], %r29;
$L__BB1_8:
	ret;

}
	// .globl	_Z12calculateMSEPKiS0_Pfi
.visible .entry _Z12calculateMSEPKiS0_Pfi(
	.param .u64 .ptr .align 1 _Z12calculateMSEPKiS0_Pfi_param_0,
	.param .u64 .ptr .align 1 _Z12calculateMSEPKiS0_Pfi_param_1,
	.param .u64 .ptr .align 1 _Z12calculateMSEPKiS0_Pfi_param_2,
	.param .u32 _Z12calculateMSEPKiS0_Pfi_param_3
)
{
	.reg .pred 	%p<2>;
	.reg .b32 	%r<10>;
	.reg .b32 	%f<3>;
	.reg .b64 	%rd<10>;

	ld.param.u64 	%rd1, [_Z12calculateMSEPKiS0_Pfi_param_0];
	ld.param.u64 	%rd2, [_Z12calculateMSEPKiS0_Pfi_param_1];
	ld.param.u64 	%rd3, [_Z12calculateMSEPKiS0_Pfi_param_2];
	ld.param.u32 	%r2, [_Z12calculateMSEPKiS0_Pfi_param_3];
	mov.u32 	%r3, %ctaid.x;
	mov.u32 	%r4, %ntid.x;
	mov.u32 	%r5, %tid.x;
	mad.lo.s32 	%r1, %r3, %r4, %r5;
	setp.ge.s32 	%p1, %r1, %r2;
	@%p1 bra 	$L__BB2_2;
	cvta.to.global.u64 	%rd4, %rd1;
	cvta.to.global.u64 	%rd5, %rd2;
	cvta.to.global.u64 	%rd6, %rd3;
	mul.wide.s32 	%rd7, %r1, 4;
	add.s64 	%rd8, %rd4, %rd7;
	ld.global.u32 	%r6, [%rd8];
	add.s64 	%rd9, %rd5, %rd7;
	ld.global.u32 	%r7, [%rd9];
	sub.s32 	%r8, %r6, %r7;
	mul.lo.s32 	%r9, %r8, %r8;
	cvt.rn.f32.u32 	%f1, %r9;
	atom.global.add.f32 	%f2, [%rd6], %f1;
$L__BB2_2:
	ret;

}
	// .globl	_Z15makePredictionsPKiPiiii
.visible .entry _Z15makePredictionsPKiPiiii(
	.param .u64 .ptr .align 1 _Z15makePredictionsPKiPiiii_param_0,
	.param .u64 .ptr .align 1 _Z15makePredictionsPKiPiiii_param_1,
	.param .u32 _Z15makePredictionsPKiPiiii_param_2,
	.param .u32 _Z15makePredictionsPKiPiiii_param_3,
	.param .u32 _Z15makePredictionsPKiPiiii_param_4
)
{
	.reg .pred 	%p<2>;
	.reg .b32 	%r<10>;
	.reg .b64 	%rd<8>;

	ld.param.u64 	%rd1, [_Z15makePredictionsPKiPiiii_param_0];
	ld.param.u64 	%rd2, [_Z15makePredictionsPKiPiiii_param_1];
	ld.param.u32 	%r2, [_Z15makePredictionsPKiPiiii_param_2];
	ld.param.u32 	%r3, [_Z15makePredictionsPKiPiiii_param_3];
	ld.param.u32 	%r4, [_Z15makePredictionsPKiPiiii_param_4];
	mov.u32 	%r5, %tid.x;
	mov.u32 	%r6, %ctaid.x;
	mov.u32 	%r7, %ntid.x;
	mad.lo.s32 	%r1, %r6, %r7, %r5;
	setp.ge.s32 	%p1, %r1, %r4;
	@%p1 bra 	$L__BB3_2;
	cvta.to.global.u64 	%rd3, %rd1;
	cvta.to.global.u64 	%rd4, %rd2;
	mul.wide.s32 	%rd5, %r1, 4;
	add.s64 	%rd6, %rd3, %rd5;
	ld.global.u32 	%r8, [%rd6];
	mad.lo.s32 	%r9, %r8, %r2, %r3;
	add.s64 	%rd7, %rd4, %rd5;
	st.global.u32 	[%rd7], %r9;
$L__BB3_2:
	ret;

}


// ===== COMPILED SASS (sm_100) =====

	.target	sm_100

	.elftype	@"ET_EXEC"


//--------------------- .note.nv.tkinfo           --------------------------
	.section	.note.nv.tkinfo,"",@"SHT_NOTE"
	.sectionflags	@"SHF_NOTE_NV_TKINFO"
	.tkinfo
        /*0018*/ 	.word	0x00000002
        /*0030*/ 	.string	""
        /*0030*/ 	.string	"ptxas"
        /*0030*/ 	.string	"Cuda compilation tools, release 13.0, V13.0.88"
        /*0030*/ 	.string	"Build cuda_13.0.r13.0/compiler.36424714_0"
        /*0030*/ 	.string	"-arch sm_100 -m 64 "



//--------------------- .note.nv.cuinfo           --------------------------
	.section	.note.nv.cuinfo,"",@"SHT_NOTE"
	.sectionflags	@"SHF_NOTE_NV_CUINFO"
        /*0018*/ 	.short	0x0002
        /*001a*/ 	.short	0x0064
        /*001c*/ 	.short	0x0082
	.zero		2


//--------------------- .nv.info                  --------------------------
	.section	.nv.info,"",@"SHT_CUDA_INFO"
	.align	4


	//----- nvinfo : EIATTR_REGCOUNT
	.align		4
        /*0000*/ 	.byte	0x04, 0x2f
        /*0002*/ 	.short	(.L_1 - .L_0)
	.align		4
.L_0:
        /*0004*/ 	.word	index@(_Z21calculateCoefficientsPKiS0_iiPfS1_i)
        /*0008*/ 	.word	0x0000000f


	//----- nvinfo : EIATTR_FRAME_SIZE
	.align		4
.L_1:
        /*000c*/ 	.byte	0x04, 0x11
        /*000e*/ 	.short	(.L_3 - .L_2)
	.align		4
.L_2:
        /*0010*/ 	.word	index@($__internal_0_$__cuda_sm3x_div_rn_noftz_f32_slowpath)
        /*0014*/ 	.word	0x00000000


	//----- nvinfo : EIATTR_FRAME_SIZE
	.align		4
.L_3:
        /*0018*/ 	.byte	0x04, 0x11
        /*001a*/ 	.short	(.L_5 - .L_4)
	.align		4
.L_4:
        /*001c*/ 	.word	index@(_Z21calculateCoefficientsPKiS0_iiPfS1_i)
        /*0020*/ 	.word	0x00000000


	//----- nvinfo : EIATTR_REGCOUNT
	.align		4
.L_5:
        /*0024*/ 	.byte	0x04, 0x2f
        /*0026*/ 	.short	(.L_7 - .L_6)
	.align		4
.L_6:
        /*0028*/ 	.word	index@(_Z14calculateMeansPKiS0_PiS1_i)
        /*002c*/ 	.word	0x0000000e


	//----- nvinfo : EIATTR_FRAME_SIZE
	.align		4
.L_7:
        /*0030*/ 	.byte	0x04, 0x11
        /*0032*/ 	.short	(.L_9 - .L_8)
	.align		4
.L_8:
        /*0034*/ 	.word	index@(_Z14calculateMeansPKiS0_PiS1_i)
        /*0038*/ 	.word	0x00000000


	//----- nvinfo : EIATTR_REGCOUNT
	.align		4
.L_9:
        /*003c*/ 	.byte	0x04, 0x2f
        /*003e*/ 	.short	(.L_11 - .L_10)
	.align		4
.L_10:
        /*0040*/ 	.word	index@(_Z12calculateMSEPKiS0_Pfi)
        /*0044*/ 	.word	0x0000000c


	//----- nvinfo : EIATTR_FRAME_SIZE
	.align		4
.L_11:
        /*0048*/ 	.byte	0x04, 0x11
        /*004a*/ 	.short	(.L_13 - .L_12)
	.align		4
.L_12:
        /*004c*/ 	.word	index@(_Z12calculateMSEPKiS0_Pfi)
        /*0050*/ 	.word	0x00000000


	//----- nvinfo : EIATTR_REGCOUNT
	.align		4
.L_13:
        /*0054*/ 	.byte	0x04, 0x2f
        /*0056*/ 	.short	(.L_15 - .L_14)
	.align		4
.L_14:
        /*0058*/ 	.word	index@(_Z15makePredictionsPKiPiiii)
        /*005c*/ 	.word	0x0000000c


	//----- nvinfo : EIATTR_FRAME_SIZE
	.align		4
.L_15:
        /*0060*/ 	.byte	0x04, 0x11
        /*0062*/ 	.short	(.L_17 - .L_16)
	.align		4
.L_16:
        /*0064*/ 	.word	index@(_Z15makePredictionsPKiPiiii)
        /*0068*/ 	.word	0x00000000


	//----- nvinfo : EIATTR_MIN_STACK_SIZE
	.align		4
.L_17:
        /*006c*/ 	.byte	0x04, 0x12
        /*006e*/ 	.short	(.L_19 - .L_18)
	.align		4
.L_18:
        /*0070*/ 	.word	index@(_Z15makePredictionsPKiPiiii)
        /*0074*/ 	.word	0x00000000


	//----- nvinfo : EIATTR_MIN_STACK_SIZE
	.align		4
.L_19:
        /*0078*/ 	.byte	0x04, 0x12
        /*007a*/ 	.short	(.L_21 - .L_20)
	.align		4
.L_20:
        /*007c*/ 	.word	index@(_Z12calculateMSEPKiS0_Pfi)
        /*0080*/ 	.word	0x00000000


	//----- nvinfo : EIATTR_MIN_STACK_SIZE
	.align		4
.L_21:
        /*0084*/ 	.byte	0x04, 0x12
        /*0086*/ 	.short	(.L_23 - .L_22)
	.align		4
.L_22:
        /*0088*/ 	.word	index@(_Z14calculateMeansPKiS0_PiS1_i)
        /*008c*/ 	.word	0x00000000


	//----- nvinfo : EIATTR_MIN_STACK_SIZE
	.align		4
.L_23:
        /*0090*/ 	.byte	0x04, 0x12
        /*0092*/ 	.short	(.L_25 - .L_24)
	.align		4
.L_24:
        /*0094*/ 	.word	index@(_Z21calculateCoefficientsPKiS0_iiPfS1_i)
        /*0098*/ 	.word	0x00000000
.L_25:


//--------------------- .nv.compat                --------------------------
	.section	.nv.compat,"",@"SHT_CUDA_COMPAT_INFO"
	.align	4
        /*0000*/ 	.byte	0x02, 0x09, 0x00, 0x00, 0x02, 0x02, 0x01, 0x00, 0x02, 0x05, 0x05, 0x00, 0x03, 0x07, 0x01, 0x01
        /*0010*/ 	.byte	0x02, 0x03, 0x00, 0x00, 0x02, 0x06, 0x01, 0x00, 0x04, 0x0b, 0x08, 0x00, 0x01, 0x00, 0x00, 0x00
        /*0020*/ 	.byte	0x00, 0x00, 0x00, 0x00


//--------------------- .nv.info._Z15makePredictionsPKiPiiii --------------------------
	.section	.nv.info._Z15makePredictionsPKiPiiii,"",@"SHT_CUDA_INFO"
	.sectionflags	@""
	.align	4


	//----- nvinfo : EIATTR_CUDA_API_VERSION
	.align		4
        /*0000*/ 	.byte	0x04, 0x37
        /*0002*/ 	.short	(.L_27 - .L_26)
.L_26:
        /*0004*/ 	.word	0x00000082


	//----- nvinfo : EIATTR_KPARAM_INFO
	.align		4
.L_27:
        /*0008*/ 	.byte	0x04, 0x17
        /*000a*/ 	.short	(.L_29 - .L_28)
.L_28:
        /*000c*/ 	.word	0x00000000
        /*0010*/ 	.short	0x0004
        /*0012*/ 	.short	0x0018
        /*0014*/ 	.byte	0x00, 0xf0, 0x11, 0x00


	//----- nvinfo : EIATTR_KPARAM_INFO
	.align		4
.L_29:
        /*0018*/ 	.byte	0x04, 0x17
        /*001a*/ 	.short	(.L_31 - .L_30)
.L_30:
        /*001c*/ 	.word	0x00000000
        /*0020*/ 	.short	0x0003
        /*0022*/ 	.short	0x0014
        /*0024*/ 	.byte	0x00, 0xf0, 0x11, 0x00


	//----- nvinfo : EIATTR_KPARAM_INFO
	.align		4
.L_31:
        /*0028*/ 	.byte	0x04, 0x17
        /*002a*/ 	.short	(.L_33 - .L_32)
.L_32:
        /*002c*/ 	.word	0x00000000
        /*0030*/ 	.short	0x0002
        /*0032*/ 	.short	0x0010
        /*0034*/ 	.byte	0x00, 0xf0, 0x11, 0x00


	//----- nvinfo : EIATTR_KPARAM_INFO
	.align		4
.L_33:
        /*0038*/ 	.byte	0x04, 0x17
        /*003a*/ 	.short	(.L_35 - .L_34)
.L_34:
        /*003c*/ 	.word	0x00000000
        /*0040*/ 	.short	0x0001
        /*0042*/ 	.short	0x0008
        /*0044*/ 	.byte	0x00, 0xf5, 0x21, 0x00


	//----- nvinfo : EIATTR_KPARAM_INFO
	.align		4
.L_35:
        /*0048*/ 	.byte	0x04, 0x17
        /*004a*/ 	.short	(.L_37 - .L_36)
.L_36:
        /*004c*/ 	.word	0x00000000
        /*0050*/ 	.short	0x0000
        /*0052*/ 	.short	0x0000
        /*0054*/ 	.byte	0x00, 0xf5, 0x21, 0x00


	//----- nvinfo : EIATTR_SPARSE_MMA_MASK
	.align		4
.L_37:
        /*0058*/ 	.byte	0x03, 0x50
        /*005a*/ 	.short	0x0000


	//----- nvinfo : EIATTR_MAXREG_COUNT
	.align		4
        /*005c*/ 	.byte	0x03, 0x1b
        /*005e*/ 	.short	0x00ff


	//----- nvinfo : EIATTR_MERCURY_ISA_VERSION
	.align		4
        /*0060*/ 	.byte	0x03, 0x5f
        /*0062*/ 	.short	0x0101


	//----- nvinfo : EIATTR_VRC_CTA_INIT_COUNT
	.align		4
        /*0064*/ 	.byte	0x02, 0x4a
	.zero		1
	.zero		1


	//----- nvinfo : EIATTR_EXIT_INSTR_OFFSETS
	.align		4
        /*0068*/ 	.byte	0x04, 0x1c
        /*006a*/ 	.short	(.L_39 - .L_38)


	//   ....[0]....
.L_38:
        /*006c*/ 	.word	0x00000070


	//   ....[1]....
        /*0070*/ 	.word	0x00000110


	//----- nvinfo : EIATTR_CBANK_PARAM_SIZE
	.align		4
.L_39:
        /*0074*/ 	.byte	0x03, 0x19
        /*0076*/ 	.short	0x001c


	//----- nvinfo : EIATTR_PARAM_CBANK
	.align		4
        /*0078*/ 	.byte	0x04, 0x0a
        /*007a*/ 	.short	(.L_41 - .L_40)
	.align		4
.L_40:
        /*007c*/ 	.word	index@(.nv.constant0._Z15makePredictionsPKiPiiii)
        /*0080*/ 	.short	0x0380
        /*0082*/ 	.short	0x001c


	//----- nvinfo : EIATTR_SW_WAR
	.align		4
.L_41:
        /*0084*/ 	.byte	0x04, 0x36
        /*0086*/ 	.short	(.L_43 - .L_42)
.L_42:
        /*0088*/ 	.word	0x00000008
.L_43:


//--------------------- .nv.info._Z12calculateMSEPKiS0_Pfi --------------------------
	.section	.nv.info._Z12calculateMSEPKiS0_Pfi,"",@"SHT_CUDA_INFO"
	.sectionflags	@""
	.align	4


	//----- nvinfo : EIATTR_CUDA_API_VERSION
	.align		4
        /*0000*/ 	.byte	0x04, 0x37
        /*0002*/ 	.short	(.L_45 - .L_44)
.L_44:
        /*0004*/ 	.word	0x00000082


	//----- nvinfo : EIATTR_KPARAM_INFO
	.align		4
.L_45:
        /*0008*/ 	.byte	0x04, 0x17
        /*000a*/ 	.short	(.L_47 - .L_46)
.L_46:
        /*000c*/ 	.word	0x00000000
        /*0010*/ 	.short	0x0003
        /*0012*/ 	.short	0x0018
        /*0014*/ 	.byte	0x00, 0xf0, 0x11, 0x00


	//----- nvinfo : EIATTR_KPARAM_INFO
	.align		4
.L_47:
        /*0018*/ 	.byte	0x04, 0x17
        /*001a*/ 	.short	(.L_49 - .L_48)
.L_48:
        /*001c*/ 	.word	0x00000000
        /*0020*/ 	.short	0x0002
        /*0022*/ 	.short	0x0010
        /*0024*/ 	.byte	0x00, 0xf5, 0x21, 0x00


	//----- nvinfo : EIATTR_KPARAM_INFO
	.align		4
.L_49:
        /*0028*/ 	.byte	0x04, 0x17
        /*002a*/ 	.short	(.L_51 - .L_50)
.L_50:
        /*002c*/ 	.word	0x00000000
        /*0030*/ 	.short	0x0001
        /*0032*/ 	.short	0x0008
        /*0034*/ 	.byte	0x00, 0xf5, 0x21, 0x00


	//----- nvinfo : EIATTR_KPARAM_INFO
	.align		4
.L_51:
        /*0038*/ 	.byte	0x04, 0x17
        /*003a*/ 	.short	(.L_53 - .L_52)
.L_52:
        /*003c*/ 	.word	0x00000000
        /*0040*/ 	.short	0x0000
        /*0042*/ 	.short	0x0000
        /*0044*/ 	.byte	0x00, 0xf5, 0x21, 0x00


	//----- nvinfo : EIATTR_SPARSE_MMA_MASK
	.align		4
.L_53:
        /*0048*/ 	.byte	0x03, 0x50
        /*004a*/ 	.short	0x0000


	//----- nvinfo : EIATTR_MAXREG_COUNT
	.align		4
        /*004c*/ 	.byte	0x03, 0x1b
        /*004e*/ 	.short	0x00ff


	//----- nvinfo : EIATTR_MERCURY_ISA_VERSION
	.align		4
        /*0050*/ 	.byte	0x03, 0x5f
        /*0052*/ 	.short	0x0101


	//----- nvinfo : EIATTR_VRC_CTA_INIT_COUNT
	.align		4
        /*0054*/ 	.byte	0x02, 0x4a
	.zero		1
	.zero		1


	//----- nvinfo : EIATTR_EXIT_INSTR_OFFSETS
	.align		4
        /*0058*/ 	.byte	0x04, 0x1c
        /*005a*/ 	.short	(.L_55 - .L_54)


	//   ....[0]....
.L_54:
        /*005c*/ 	.word	0x00000070


	//   ....[1]....
        /*0060*/ 	.word	0x00000140


	//----- nvinfo : EIATTR_CBANK_PARAM_SIZE
	.align		4
.L_55:
        /*0064*/ 	.byte	0x03, 0x19
        /*0066*/ 	.short	0x001c


	//----- nvinfo : EIATTR_PARAM_CBANK
	.align		4
        /*0068*/ 	.byte	0x04, 0x0a
        /*006a*/ 	.short	(.L_57 - .L_56)
	.align		4
.L_56:
        /*006c*/ 	.word	index@(.nv.constant0._Z12calculateMSEPKiS0_Pfi)
        /*0070*/ 	.short	0x0380
        /*0072*/ 	.short	0x001c


	//----- nvinfo : EIATTR_SW_WAR
	.align		4
.L_57:
        /*0074*/ 	.byte	0x04, 0x36
        /*0076*/ 	.short	(.L_59 - .L_58)
.L_58:
        /*0078*/ 	.word	0x00000008
.L_59:


//--------------------- .nv.info._Z14calculateMeansPKiS0_PiS1_i --------------------------
	.section	.nv.info._Z14calculateMeansPKiS0_PiS1_i,"",@"SHT_CUDA_INFO"
	.sectionflags	@""
	.align	4


	//----- nvinfo : EIATTR_CUDA_API_VERSION
	.align		4
        /*0000*/ 	.byte	0x04, 0x37
        /*0002*/ 	.short	(.L_61 - .L_60)
.L_60:
        /*0004*/ 	.word	0x00000082


	//----- nvinfo : EIATTR_KPARAM_INFO
	.align		4
.L_61:
        /*0008*/ 	.byte	0x04, 0x17
        /*000a*/ 	.short	(.L_63 - .L_62)
.L_62:
        /*000c*/ 	.word	0x00000000
        /*0010*/ 	.short	0x0004
        /*0012*/ 	.short	0x0020
        /*0014*/ 	.byte	0x00, 0xf0, 0x11, 0x00


	//----- nvinfo : EIATTR_KPARAM_INFO
	.align		4
.L_63:
        /*0018*/ 	.byte	0x04, 0x17
        /*001a*/ 	.short	(.L_65 - .L_64)
.L_64:
        /*001c*/ 	.word	0x00000000
        /*0020*/ 	.short	0x0003
        /*0022*/ 	.short	0x0018
        /*0024*/ 	.byte	0x00, 0xf5, 0x21, 0x00


	//----- nvinfo : EIATTR_KPARAM_INFO
	.align		4
.L_65:
        /*0028*/ 	.byte	0x04, 0x17
        /*002a*/ 	.short	(.L_67 - .L_66)
.L_66:
        /*002c*/ 	.word	0x00000000
        /*0030*/ 	.short	0x0002
        /*0032*/ 	.short	0x0010
        /*0034*/ 	.byte	0x00, 0xf5, 0x21, 0x00


	//----- nvinfo : EIATTR_KPARAM_INFO
	.align		4
.L_67:
        /*0038*/ 	.byte	0x04, 0x17
        /*003a*/ 	.short	(.L_69 - .L_68)
.L_68:
        /*003c*/ 	.word	0x00000000
        /*0040*/ 	.short	0x0001
        /*0042*/ 	.short	0x0008
        /*0044*/ 	.byte	0x00, 0xf5, 0x21, 0x00


	//----- nvinfo : EIATTR_KPARAM_INFO
	.align		4
.L_69:
        /*0048*/ 	.byte	0x04, 0x17
        /*004a*/ 	.short	(.L_71 - .L_70)
.L_70:
        /*004c*/ 	.word	0x00000000
        /*0050*/ 	.short	0x0000
        /*0052*/ 	.short	0x0000
        /*0054*/ 	.byte	0x00, 0xf5, 0x21, 0x00


	//----- nvinfo : EIATTR_SPARSE_MMA_MASK
	.align		4
.L_71:
        /*0058*/ 	.byte	0x03, 0x50
        /*005a*/ 	.short	0x0000


	//----- nvinfo : EIATTR_MAXREG_COUNT
	.align		4
        /*005c*/ 	.byte	0x03, 0x1b
        /*005e*/ 	.short	0x00ff


	//----- nvinfo : EIATTR_NUM_BARRIERS
	.align		4
        /*0060*/ 	.byte	0x02, 0x4c
        /*0062*/ 	.byte	0x01
	.zero		1


	//----- nvinfo : EIATTR_MERCURY_ISA_VERSION
	.align		4
        /*0064*/ 	.byte	0x03, 0x5f
        /*0066*/ 	.short	0x0101


	//----- nvinfo : EIATTR_VRC_CTA_INIT_COUNT
	.align		4
        /*0068*/ 	.byte	0x02, 0x4a
	.zero		1
	.zero		1


	//----- nvinfo : EIATTR_EXIT_INSTR_OFFSETS
	.align		4
        /*006c*/ 	.byte	0x04, 0x1c
        /*006e*/ 	.short	(.L_73 - .L_72)


	//   ....[0]....
.L_72:
        /*0070*/ 	.word	0x00000300


	//   ....[1]....
        /*0074*/ 	.word	0x00000600


	//----- nvinfo : EIATTR_CRS_STACK_SIZE
	.align		4
.L_73:
        /*0078*/ 	.byte	0x04, 0x1e
        /*007a*/ 	.short	(.L_75 - .L_74)
.L_74:
        /*007c*/ 	.word	0x00000000


	//----- nvinfo : EIATTR_CBANK_PARAM_SIZE
	.align		4
.L_75:
        /*0080*/ 	.byte	0x03, 0x19
        /*0082*/ 	.short	0x0024


	//----- nvinfo : EIATTR_PARAM_CBANK
	.align		4
        /*0084*/ 	.byte	0x04, 0x0a
        /*0086*/ 	.short	(.L_77 - .L_76)
	.align		4
.L_76:
        /*0088*/ 	.word	index@(.nv.constant0._Z14calculateMeansPKiS0_PiS1_i)
        /*008c*/ 	.short	0x0380
        /*008e*/ 	.short	0x0024


	//----- nvinfo : EIATTR_SW_WAR
	.align		4
.L_77:
        /*0090*/ 	.byte	0x04, 0x36
        /*0092*/ 	.short	(.L_79 - .L_78)
.L_78:
        /*0094*/ 	.word	0x00000008
.L_79:


//--------------------- .nv.info._Z21calculateCoefficientsPKiS0_iiPfS1_i --------------------------
	.section	.nv.info._Z21calculateCoefficientsPKiS0_iiPfS1_i,"",@"SHT_CUDA_INFO"
	.sectionflags	@""
	.align	4


	//----- nvinfo : EIATTR_CUDA_API_VERSION
	.align		4
        /*0000*/ 	.byte	0x04, 0x37
        /*0002*/ 	.short	(.L_81 - .L_80)
.L_80:
        /*0004*/ 	.word	0x00000082


	//----- nvinfo : EIATTR_KPARAM_INFO
	.align		4
.L_81:
        /*0008*/ 	.byte	0x04, 0x17
        /*000a*/ 	.short	(.L_83 - .L_82)
.L_82:
        /*000c*/ 	.word	0x00000000
        /*0010*/ 	.short	0x0006
        /*0012*/ 	.short	0x0028
        /*0014*/ 	.byte	0x00, 0xf0, 0x11, 0x00


	//----- nvinfo : EIATTR_KPARAM_INFO
	.align		4
.L_83:
        /*0018*/ 	.byte	0x04, 0x17
        /*001a*/ 	.short	(.L_85 - .L_84)
.L_84:
        /*001c*/ 	.word	0x00000000
        /*0020*/ 	.short	0x0005
        /*0022*/ 	.short	0x0020
        /*0024*/ 	.byte	0x00, 0xf5, 0x21, 0x00


	//----- nvinfo : EIATTR_KPARAM_INFO
	.align		4
.L_85:
        /*0028*/ 	.byte	0x04, 0x17
        /*002a*/ 	.short	(.L_87 - .L_86)
.L_86:
        /*002c*/ 	.word	0x00000000
        /*0030*/ 	.short	0x0004
        /*0032*/ 	.short	0x0018
        /*0034*/ 	.byte	0x00, 0xf5, 0x21, 0x00


	//----- nvinfo : EIATTR_KPARAM_INFO
	.align		4
.L_87:
        /*0038*/ 	.byte	0x04, 0x17
        /*003a*/ 	.short	(.L_89 - .L_88)
.L_88:
        /*003c*/ 	.word	0x00000000
        /*0040*/ 	.short	0x0003
        /*0042*/ 	.short	0x0014
        /*0044*/ 	.byte	0x00, 0xf0, 0x11, 0x00


	//----- nvinfo : EIATTR_KPARAM_INFO
	.align		4
.L_89:
        /*0048*/ 	.byte	0x04, 0x17
        /*004a*/ 	.short	(.L_91 - .L_90)
.L_90:
        /*004c*/ 	.word	0x00000000
        /*0050*/ 	.short	0x0002
        /*0052*/ 	.short	0x0010
        /*0054*/ 	.byte	0x00, 0xf0, 0x11, 0x00


	//----- nvinfo : EIATTR_KPARAM_INFO
	.align		4
.L_91:
        /*0058*/ 	.byte	0x04, 0x17
        /*005a*/ 	.short	(.L_93 - .L_92)
.L_92:
        /*005c*/ 	.word	0x00000000
        /*0060*/ 	.short	0x0001
        /*0062*/ 	.short	0x0008
        /*0064*/ 	.byte	0x00, 0xf5, 0x21, 0x00


	//----- nvinfo : EIATTR_KPARAM_INFO
	.align		4
.L_93:
        /*0068*/ 	.byte	0x04, 0x17
        /*006a*/ 	.short	(.L_95 - .L_94)
.L_94:
        /*006c*/ 	.word	0x00000000
        /*0070*/ 	.short	0x0000
        /*0072*/ 	.short	0x0000
        /*0074*/ 	.byte	0x00, 0xf5, 0x21, 0x00


	//----- nvinfo : EIATTR_SPARSE_MMA_MASK
	.align		4
.L_95:
        /*0078*/ 	.byte	0x03, 0x50
        /*007a*/ 	.short	0x0000


	//----- nvinfo : EIATTR_MAXREG_COUNT
	.align		4
        /*007c*/ 	.byte	0x03, 0x1b
        /*007e*/ 	.short	0x00ff


	//----- nvinfo : EIATTR_NUM_BARRIERS
	.align		4
        /*0080*/ 	.byte	0x02, 0x4c
        /*0082*/ 	.byte	0x01
	.zero		1


	//----- nvinfo : EIATTR_MERCURY_ISA_VERSION
	.align		4
        /*0084*/ 	.byte	0x03, 0x5f
        /*0086*/ 	.short	0x0101


	//----- nvinfo : EIATTR_VRC_CTA_INIT_COUNT
	.align		4
        /*0088*/ 	.byte	0x02, 0x4a
	.zero		1
	.zero		1


	//----- nvinfo : EIATTR_EXIT_INSTR_OFFSETS
	.align		4
        /*008c*/ 	.byte	0x04, 0x1c
        /*008e*/ 	.short	(.L_97 - .L_96)


	//   ....[0]....
.L_96:
        /*0090*/ 	.word	0x00000440


	//   ....[1]....
        /*0094*/ 	.word	0x000005b0


	//----- nvinfo : EIATTR_CRS_STACK_SIZE
	.align		4
.L_97:
        /*0098*/ 	.byte	0x04, 0x1e
        /*009a*/ 	.short	(.L_99 - .L_98)
.L_98:
        /*009c*/ 	.word	0x00000000


	//----- nvinfo : EIATTR_CBANK_PARAM_SIZE
	.align		4
.L_99:
        /*00a0*/ 	.byte	0x03, 0x19
        /*00a2*/ 	.short	0x002c


	//----- nvinfo : EIATTR_PARAM_CBANK
	.align		4
        /*00a4*/ 	.byte	0x04, 0x0a
        /*00a6*/ 	.short	(.L_101 - .L_100)
	.align		4
.L_100:
        /*00a8*/ 	.word	index@(.nv.constant0._Z21calculateCoefficientsPKiS0_iiPfS1_i)
        /*00ac*/ 	.short	0x0380
        /*00ae*/ 	.short	0x002c


	//----- nvinfo : EIATTR_SW_WAR
	.align		4
.L_101:
        /*00b0*/ 	.byte	0x04, 0x36
        /*00b2*/ 	.short	(.L_103 - .L_102)
.L_102:
        /*00b4*/ 	.word	0x00000008
.L_103:


//--------------------- .nv.callgraph             --------------------------
	.section	.nv.callgraph,"",@"SHT_CUDA_CALLGRAPH"
	.align	4
	.sectionentsize	8
	.align		4
        /*0000*/ 	.word	0x00000000
	.align		4
        /*0004*/ 	.word	0xffffffff
	.align		4
        /*0008*/ 	.word	0x00000000
	.align		4
        /*000c*/ 	.word	0xfffffffe
	.align		4
        /*0010*/ 	.word	0x00000000
	.align		4
        /*0014*/ 	.word	0xfffffffd
	.align		4
        /*0018*/ 	.word	0x00000000
	.align		4
        /*001c*/ 	.word	0xfffffffc


//--------------------- .text._Z15makePredictionsPKiPiiii --------------------------
	.section	.text._Z15makePredictionsPKiPiiii,"ax",@progbits
	.align	128
        .global         _Z15makePredictionsPKiPiiii
        .type           _Z15makePredictionsPKiPiiii,@function
        .size           _Z15makePredictionsPKiPiiii,(.L_x_24 - _Z15makePredictionsPKiPiiii)
        .other          _Z15makePredictionsPKiPiiii,@"STO_CUDA_ENTRY STV_DEFAULT"
_Z15makePredictionsPKiPiiii:
.text._Z15makePredictionsPKiPiiii:
[----:B------:R-:W-:Y:S01]  /*0000*/  LDC R1, c[0x0][0x37c] ;  /* 0x0000df00ff017b82 */ /* 0x000fe20000000800 */
[----:B------:R-:W0:Y:S07]  /*0010*/  S2R R7, SR_TID.X ;  /* 0x0000000000077919 */ /* 0x000e2e0000002100 */
[----:B------:R-:W0:Y:S01]  /*0020*/  S2UR UR4, SR_CTAID.X ;  /* 0x00000000000479c3 */ /* 0x000e220000002500 */
[----:B------:R-:W1:Y:S07]  /*0030*/  LDCU UR5, c[0x0][0x398] ;  /* 0x00007300ff0577ac */ /* 0x000e6e0008000800 */
[----:B------:R-:W0:Y:S02]  /*0040*/  LDC R0, c[0x0][0x360] ;  /* 0x0000d800ff007b82 */ /* 0x000e240000000800 */
[----:B0-----:R-:W-:-:S05]  /*0050*/  IMAD R7, R0, UR4, R7 ;  /* 0x0000000400077c24 */ /* 0x001fca000f8e0207 */
[----:B-1----:R-:W-:-:S13]  /*0060*/  ISETP.GE.AND P0, PT, R7, UR5, PT ;  /* 0x0000000507007c0c */ /* 0x002fda000bf06270 */
[----:B------:R-:W-:Y:S05]  /*0070*/  @P0 EXIT ;  /* 0x000000000000094d */ /* 0x000fea0003800000 */
[----:B------:R-:W0:Y:S01]  /*0080*/  LDC.64 R2, c[0x0][0x380] ;  /* 0x0000e000ff027b82 */ /* 0x000e220000000a00 */
[----:B------:R-:W1:Y:S07]  /*0090*/  LDCU.64 UR4, c[0x0][0x358] ;  /* 0x00006b00ff0477ac */ /* 0x000e6e0008000a00 */
[----:B------:R-:W2:Y:S08]  /*00a0*/  LDC.64 R4, c[0x0][0x388] ;  /* 0x0000e200ff047b82 */ /* 0x000eb00000000a00 */
[----:B------:R-:W3:Y:S01]  /*00b0*/  LDC.64 R8, c[0x0][0x390] ;  /* 0x0000e400ff087b82 */ /* 0x000ee20000000a00 */
[----:B0-----:R-:W-:-:S06]  /*00c0*/  IMAD.WIDE R2, R7, 0x4, R2 ;  /* 0x0000000407027825 */ /* 0x001fcc00078e0202 */
[----:B-1----:R-:W3:Y:S01]  /*00d0*/  LDG.E R2, desc[UR4][R2.64] ;  /* 0x0000000402027981 */ /* 0x002ee2000c1e1900 */
[----:B--2---:R-:W-:-:S04]  /*00e0*/  IMAD.WIDE R4, R7, 0x4, R4 ;  /* 0x0000000407047825 */ /* 0x004fc800078e0204 */
[----:B---3--:R-:W-:-:S05]  /*00f0*/  IMAD R7, R2, R8, R9 ;  /* 0x0000000802077224 */ /* 0x008fca00078e0209 */
[----:B------:R-:W-:Y:S01]  /*0100*/  STG.E desc[UR4][R4.64], R7 ;  /* 0x0000000704007986 */ /* 0x000fe2000c101904 */
[----:B------:R-:W-:Y:S05]  /*0110*/  EXIT ;  /* 0x000000000000794d */ /* 0x000fea0003800000 */
.L_x_0:
[----:B------:R-:W-:-:S00]  /*0120*/  BRA `(.L_x_0) ;  /* 0xfffffffc00fc7947 */ /* 0x000fc0000383ffff */
[----:B------:R-:W-:-:S00]  /*0130*/  NOP ;  /* 0x0000000000007918 */ /* 0x000fc00000000000 */
        /* <DEDUP_REMOVED lines=12> */
.L_x_24:


//--------------------- .text._Z12calculateMSEPKiS0_Pfi --------------------------
	.section	.text._Z12calculateMSEPKiS0_Pfi,"ax",@progbits
	.align	128
        .global         _Z12calculateMSEPKiS0_Pfi
        .type           _Z12calculateMSEPKiS0_Pfi,@function
        .size           _Z12calculateMSEPKiS0_Pfi,(.L_x_25 - _Z12calculateMSEPKiS0_Pfi)
        .other          _Z12calculateMSEPKiS0_Pfi,@"STO_CUDA_ENTRY STV_DEFAULT"
_Z12calculateMSEPKiS0_Pfi:
.text._Z12calculateMSEPKiS0_Pfi:
        /* <DEDUP_REMOVED lines=10> */
[----:B------:R-:W2:Y:S01]  /*00a0*/  LDC.64 R4, c[0x0][0x388] ;  /* 0x0000e200ff047b82 */ /* 0x000ea20000000a00 */
[----:B0-----:R-:W-:-:S06]  /*00b0*/  IMAD.WIDE R2, R7, 0x4, R2 ;  /* 0x0000000407027825 */ /* 0x001fcc00078e0202 */
[----:B-1----:R-:W3:Y:S01]  /*00c0*/  LDG.E R2, desc[UR4][R2.64] ;  /* 0x0000000402027981 */ /* 0x002ee2000c1e1900 */
[----:B--2---:R-:W-:-:S06]  /*00d0*/  IMAD.WIDE R4, R7, 0x4, R4 ;  /* 0x0000000407047825 */ /* 0x004fcc00078e0204 */
[----:B------:R-:W3:Y:S01]  /*00e0*/  LDG.E R5, desc[UR4][R4.64] ;  /* 0x0000000404057981 */ /* 0x000ee2000c1e1900 */
[----:B------:R-:W0:Y:S01]  /*00f0*/  LDC.64 R6, c[0x0][0x390] ;  /* 0x0000e400ff067b82 */ /* 0x000e220000000a00 */
[----:B---3--:R-:W-:-:S05]  /*0100*/  IADD3 R0, PT, PT, R2, -R5, RZ ;  /* 0x8000000502007210 */ /* 0x008fca0007ffe0ff */
[----:B------:R-:W-:-:S05]  /*0110*/  IMAD R0, R0, R0, RZ ;  /* 0x0000000000007224 */ /* 0x000fca00078e02ff */
[----:B------:R-:W-:-:S05]  /*0120*/  I2FP.F32.U32 R9, R0 ;  /* 0x0000000000097245 */ /* 0x000fca0000201000 */
[----:B0-----:R-:W-:Y:S01]  /*0130*/  REDG.E.ADD.F32.FTZ.RN.STRONG.GPU desc[UR4][R6.64], R9 ;  /* 0x00000009060079a6 */ /* 0x001fe2000c12f304 */
[----:B------:R-:W-:Y:S05]  /*0140*/  EXIT ;  /* 0x000000000000794d */ /* 0x000fea0003800000 */
.L_x_1:
        /* <DEDUP_REMOVED lines=11> */
.L_x_25:


//--------------------- .text._Z14calculateMeansPKiS0_PiS1_i --------------------------
	.section	.text._Z14calculateMeansPKiS0_PiS1_i,"ax",@progbits
	.align	128
        .global         _Z14calculateMeansPKiS0_PiS1_i
        .type           _Z14calculateMeansPKiS0_PiS1_i,@function
        .size           _Z14calculateMeansPKiS0_PiS1_i,(.L_x_26 - _Z14calculateMeansPKiS0_PiS1_i)
        .other          _Z14calculateMeansPKiS0_PiS1_i,@"STO_CUDA_ENTRY STV_DEFAULT"
_Z14calculateMeansPKiS0_PiS1_i:
.text._Z14calculateMeansPKiS0_PiS1_i:
[----:B------:R-:W-:Y:S01]  /*0000*/  LDC R1, c[0x0][0x37c] ;  /* 0x0000df00ff017b82 */ /* 0x000fe20000000800 */
[----:B------:R-:W0:Y:S07]  /*0010*/  S2R R9, SR_TID.X ;  /* 0x0000000000097919 */ /* 0x000e2e0000002100 */
[----:B------:R-:W0:Y:S01]  /*0020*/  S2UR UR4, SR_CTAID.X ;  /* 0x00000000000479c3 */ /* 0x000e220000002500 */
[----:B------:R-:W1:Y:S01]  /*0030*/  LDCU UR5, c[0x0][0x3a0] ;  /* 0x00007400ff0577ac */ /* 0x000e620008000800 */
[----:B------:R-:W-:Y:S01]  /*0040*/  IMAD.MOV.U32 R11, RZ, RZ, RZ ;  /* 0x000000ffff0b7224 */ /* 0x000fe200078e00ff */
[----:B------:R-:W2:Y:S05]  /*0050*/  LDCU.64 UR8, c[0x0][0x358] ;  /* 0x00006b00ff0877ac */ /* 0x000eaa0008000a00 */
[----:B------:R-:W0:Y:S08]  /*0060*/  LDC R8, c[0x0][0x360] ;  /* 0x0000d800ff087b82 */ /* 0x000e300000000800 */
[----:B------:R-:W3:Y:S08]  /*0070*/  LDC.64 R2, c[0x0][0x380] ;  /* 0x0000e000ff027b82 */ /* 0x000ef00000000a00 */
[----:B------:R-:W4:Y:S01]  /*0080*/  LDC.64 R4, c[0x0][0x388] ;  /* 0x0000e200ff047b82 */ /* 0x000f220000000a00 */
[----:B0-----:R-:W-:-:S05]  /*0090*/  IMAD R7, R8, UR4, R9 ;  /* 0x0000000408077c24 */ /* 0x001fca000f8e0209 */
[----:B-1----:R-:W-:-:S13]  /*00a0*/  ISETP.GE.AND P0, PT, R7, UR5, PT ;  /* 0x0000000507007c0c */ /* 0x002fda000bf06270 */
[----:B---3--:R-:W-:-:S04]  /*00b0*/  @!P0 IMAD.WIDE R2, R7, 0x4, R2 ;  /* 0x0000000407028825 */ /* 0x008fc800078e0202 */
[----:B----4-:R-:W-:-:S04]  /*00c0*/  @!P0 IMAD.WIDE R4, R7, 0x4, R4 ;  /* 0x0000000407048825 */ /* 0x010fc800078e0204 */
[----:B------:R-:W-:Y:S01]  /*00d0*/  IMAD.MOV.U32 R7, RZ, RZ, RZ ;  /* 0x000000ffff077224 */ /* 0x000fe200078e00ff */
[----:B--2---:R-:W2:Y:S05]  /*00e0*/  @!P0 LDG.E R11, desc[UR8][R4.64] ;  /* 0x00000008040b8981 */ /* 0x004eaa000c1e1900 */
[----:B------:R-:W3:Y:S01]  /*00f0*/  @!P0 LDG.E R7, desc[UR8][R2.64] ;  /* 0x0000000802078981 */ /* 0x000ee2000c1e1900 */
[----:B------:R-:W0:Y:S01]  /*0100*/  S2UR UR6, SR_CgaCtaId ;  /* 0x00000000000679c3 */ /* 0x000e220000008800 */
[----:B------:R-:W-:Y:S02]  /*0110*/  UMOV UR4, 0x400 ;  /* 0x0000040000047882 */ /* 0x000fe40000000000 */
[----:B------:R-:W-:Y:S01]  /*0120*/  UIADD3 UR5, UPT, UPT, UR4, 0x400, URZ ;  /* 0x0000040004057890 */ /* 0x000fe2000fffe0ff */
[----:B------:R-:W-:Y:S01]  /*0130*/  ISETP.GE.U32.AND P0, PT, R8, 0x2, PT ;  /* 0x000000020800780c */ /* 0x000fe20003f06070 */
[----:B0-----:R-:W-:-:S02]  /*0140*/  ULEA UR4, UR6, UR4, 0x18 ;  /* 0x0000000406047291 */ /* 0x001fc4000f8ec0ff */
[----:B------:R-:W-:-:S04]  /*0150*/  ULEA UR5, UR6, UR5, 0x18 ;  /* 0x0000000506057291 */ /* 0x000fc8000f8ec0ff */
[C---:B------:R-:W-:Y:S02]  /*0160*/  LEA R0, R9.reuse, UR4, 0x2 ;  /* 0x0000000409007c11 */ /* 0x040fe4000f8e10ff */
[----:B------:R-:W-:-:S03]  /*0170*/  LEA R6, R9, UR5, 0x2 ;  /* 0x0000000509067c11 */ /* 0x000fc6000f8e10ff */
[----:B---3--:R0:W-:Y:S04]  /*0180*/  STS [R0], R7 ;  /* 0x0000000700007388 */ /* 0x0081e80000000800 */
[----:B--2---:R0:W-:Y:S01]  /*0190*/  STS [R6], R11 ;  /* 0x0000000b06007388 */ /* 0x0041e20000000800 */
[----:B------:R-:W-:Y:S06]  /*01a0*/  BAR.SYNC.DEFER_BLOCKING 0x0 ;  /* 0x0000000000007b1d */ /* 0x000fec0000010000 */
[----:B------:R-:W-:Y:S05]  /*01b0*/  @!P0 BRA `(.L_x_2) ;  /* 0x00000000004c8947 */ /* 0x000fea0003800000 */
.L_x_5:
[----:B0-----:R-:W-:Y:S01]  /*01c0*/  SHF.R.U32.HI R7, RZ, 0x1, R8 ;  /* 0x00000001ff077819 */ /* 0x001fe20000011608 */
[----:B------:R-:W-:Y:S03]  /*01d0*/  BSSY.RECONVERGENT B0, `(.L_x_3) ;  /* 0x000000d000007945 */ /* 0x000fe60003800200 */
[----:B------:R-:W-:-:S13]  /*01e0*/  ISETP.GE.U32.AND P0, PT, R9, R7, PT ;  /* 0x000000070900720c */ /* 0x000fda0003f06070 */
[----:B------:R-:W-:Y:S05]  /*01f0*/  @P0 BRA `(.L_x_4) ;  /* 0x0000000000280947 */ /* 0x000fea0003800000 */
[C---:B------:R-:W-:Y:S01]  /*0200*/  IMAD R2, R7.reuse, 0x4, R0 ;  /* 0x0000000407027824 */ /* 0x040fe200078e0200 */
[----:B------:R-:W-:Y:S01]  /*0210*/  LDS R3, [R0] ;  /* 0x0000000000037984 */ /* 0x000fe20000000800 */
[----:B------:R-:W-:-:S04]  /*0220*/  IMAD R4, R7, 0x4, R6 ;  /* 0x0000000407047824 */ /* 0x000fc800078e0206 */
[----:B------:R-:W0:Y:S02]  /*0230*/  LDS R2, [R2] ;  /* 0x0000000002027984 */ /* 0x000e240000000800 */
[----:B0-----:R-:W-:-:S05]  /*0240*/  IMAD.IADD R3, R2, 0x1, R3 ;  /* 0x0000000102037824 */ /* 0x001fca00078e0203 */
[----:B------:R-:W-:Y:S04]  /*0250*/  STS [R0], R3 ;  /* 0x0000000300007388 */ /* 0x000fe80000000800 */
[----:B------:R-:W-:Y:S04]  /*0260*/  LDS R4, [R4] ;  /* 0x0000000004047984 */ /* 0x000fe80000000800 */
[----:B------:R-:W0:Y:S02]  /*0270*/  LDS R5, [R6] ;  /* 0x0000000006057984 */ /* 0x000e240000000800 */
[----:B0-----:R-:W-:-:S05]  /*0280*/  IADD3 R5, PT, PT, R4, R5, RZ ;  /* 0x0000000504057210 */ /* 0x001fca0007ffe0ff */
[----:B------:R0:W-:Y:S02]  /*0290*/  STS [R6], R5 ;  /* 0x0000000506007388 */ /* 0x0001e40000000800 */
.L_x_4:
[----:B------:R-:W-:Y:S05]  /*02a0*/  BSYNC.RECONVERGENT B0 ;  /* 0x0000000000007941 */ /* 0x000fea0003800200 */
.L_x_3:
[----:B------:R-:W-:Y:S01]  /*02b0*/  BAR.SYNC.DEFER_BLOCKING 0x0 ;  /* 0x0000000000007b1d */ /* 0x000fe20000010000 */
[----:B------:R-:W-:Y:S01]  /*02c0*/  ISETP.GT.U32.AND P0, PT, R8, 0x3, PT ;  /* 0x000000030800780c */ /* 0x000fe20003f04070 */
[----:B------:R-:W-:-:S12]  /*02d0*/  IMAD.MOV.U32 R8, RZ, RZ, R7 ;  /* 0x000000ffff087224 */ /* 0x000fd800078e0007 */
[----:B------:R-:W-:Y:S05]  /*02e0*/  @P0 BRA `(.L_x_5) ;  /* 0xfffffffc00b40947 */ /* 0x000fea000383ffff */
.L_x_2:
[----:B------:R-:W-:-:S13]  /*02f0*/  ISETP.NE.AND P0, PT, R9, RZ, PT ;  /* 0x000000ff0900720c */ /* 0x000fda0003f05270 */
[----:B------:R-:W-:Y:S05]  /*0300*/  @P0 EXIT ;  /* 0x000000000000094d */ /* 0x000fea0003800000 */
[----:B0-----:R-:W0:Y:S01]  /*0310*/  LDC R0, c[0x0][0x3a0] ;  /* 0x0000e800ff007b82 */ /* 0x001e220000000800 */
[----:B------:R-:W-:-:S07]  /*0320*/  UMOV UR4, 0x400 ;  /* 0x0000040000047882 */ /* 0x000fce0000000000 */
[----:B------:R-:W1:Y:S01]  /*0330*/  S2UR UR5, SR_CgaCtaId ;  /* 0x00000000000579c3 */ /* 0x000e620000008800 */
[----:B0-----:R-:W-:-:S04]  /*0340*/  IABS R9, R0 ;  /* 0x0000000000097213 */ /* 0x001fc80000000000 */
[----:B------:R-:W0:Y:S01]  /*0350*/  I2F.RP R4, R9 ;  /* 0x0000000900047306 */ /* 0x000e220000209400 */
[----:B-1----:R-:W-:-:S09]  /*0360*/  ULEA UR4, UR5, UR4, 0x18 ;  /* 0x0000000405047291 */ /* 0x002fd2000f8ec0ff */
[----:B------:R-:W1:Y:S01]  /*0370*/  LDS R5, [UR4] ;  /* 0x00000004ff057984 */ /* 0x000e620008000800 */
[----:B0-----:R-:W0:Y:S03]  /*0380*/  MUFU.RCP R4, R4 ;  /* 0x0000000400047308 */ /* 0x001e260000001000 */
[----:B------:R-:W2:Y:S01]  /*0390*/  LDS R7, [UR4+0x400] ;  /* 0x00040004ff077984 */ /* 0x000ea20008000800 */
[----:B0-----:R-:W-:-:S04]  /*03a0*/  VIADD R2, R4, 0xffffffe ;  /* 0x0ffffffe04027836 */ /* 0x001fc80000000000 */
[----:B------:R0:W3:Y:S02]  /*03b0*/  F2I.FTZ.U32.TRUNC.NTZ R3, R2 ;  /* 0x0000000200037305 */ /* 0x0000e4000021f000 */
[----:B0-----:R-:W-:Y:S02]  /*03c0*/  HFMA2 R2, -RZ, RZ, 0, 0 ;  /* 0x00000000ff027431 */ /* 0x001fe400000001ff */
[----:B---3--:R-:W-:Y:S01]  /*03d0*/  IMAD.MOV R6, RZ, RZ, -R3 ;  /* 0x000000ffff067224 */ /* 0x008fe200078e0a03 */
[----:B-1----:R-:W-:-:S03]  /*03e0*/  IABS R4, R5 ;  /* 0x0000000500047213 */ /* 0x002fc60000000000 */
[----:B------:R-:W-:Y:S01]  /*03f0*/  IMAD R11, R6, R9, RZ ;  /* 0x00000009060b7224 */ /* 0x000fe200078e02ff */
[-C--:B------:R-:W-:Y:S02]  /*0400*/  LOP3.LUT R5, R5, R0.reuse, RZ, 0x3c, !PT ;  /* 0x0000000005057212 */ /* 0x080fe400078e3cff */
[----:B--2---:R-:W-:Y:S01]  /*0410*/  IABS R10, R7 ;  /* 0x00000007000a7213 */ /* 0x004fe20000000000 */
[----:B------:R-:W-:Y:S01]  /*0420*/  IMAD.HI.U32 R3, R3, R11, R2 ;  /* 0x0000000b03037227 */ /* 0x000fe200078e0002 */
[----:B------:R-:W-:Y:S02]  /*0430*/  LOP3.LUT R7, R7, R0, RZ, 0x3c, !PT ;  /* 0x0000000007077212 */ /* 0x000fe400078e3cff */
[----:B------:R-:W-:Y:S02]  /*0440*/  ISETP.GE.AND P0, PT, R5, RZ, PT ;  /* 0x000000ff0500720c */ /* 0x000fe40003f06270 */
[----:B------:R-:W-:Y:S01]  /*0450*/  ISETP.GE.AND P1, PT, R7, RZ, PT ;  /* 0x000000ff0700720c */ /* 0x000fe20003f26270 */
[----:B------:R-:W-:Y:S01]  /*0460*/  IMAD.HI.U32 R6, R3, R4, RZ ;  /* 0x0000000403067227 */ /* 0x000fe200078e00ff */
[----:B------:R-:W-:-:S03]  /*0470*/  LOP3.LUT R7, RZ, R0, RZ, 0x33, !PT ;  /* 0x00000000ff077212 */ /* 0x000fc600078e33ff */
[----:B------:R-:W-:-:S04]  /*0480*/  IMAD.HI.U32 R8, R3, R10, RZ ;  /* 0x0000000a03087227 */ /* 0x000fc800078e00ff */
[----:B------:R-:W-:Y:S02]  /*0490*/  IMAD.MOV R2, RZ, RZ, -R6 ;  /* 0x000000ffff027224 */ /* 0x000fe400078e0a06 */
[----:B------:R-:W-:Y:S02]  /*04a0*/  IMAD.MOV R3, RZ, RZ, -R8 ;  /* 0x000000ffff037224 */ /* 0x000fe400078e0a08 */
[C---:B------:R-:W-:Y:S02]  /*04b0*/  IMAD R2, R9.reuse, R2, R4 ;  /* 0x0000000209027224 */ /* 0x040fe400078e0204 */
[C---:B------:R-:W-:Y:S01]  /*04c0*/  IMAD R3, R9.reuse, R3, R10 ;  /* 0x0000000309037224 */ /* 0x040fe200078e020a */
[----:B------:R-:W0:Y:S02]  /*04d0*/  LDC.64 R4, c[0x0][0x398] ;  /* 0x0000e600ff047b82 */ /* 0x000e240000000a00 */
[C---:B------:R-:W-:Y:S02]  /*04e0*/  ISETP.GT.U32.AND P4, PT, R9.reuse, R2, PT ;  /* 0x000000020900720c */ /* 0x040fe40003f84070 */
[----:B------:R-:W-:-:S11]  /*04f0*/  ISETP.GT.U32.AND P5, PT, R9, R3, PT ;  /* 0x000000030900720c */ /* 0x000fd60003fa4070 */
[----:B------:R-:W-:Y:S02]  /*0500*/  @!P4 IMAD.IADD R2, R2, 0x1, -R9 ;  /* 0x000000010202c824 */ /* 0x000fe400078e0a09 */
[-C--:B------:R-:W-:Y:S01]  /*0510*/  @!P5 IADD3 R3, PT, PT, R3, -R9.reuse, RZ ;  /* 0x800000090303d210 */ /* 0x080fe20007ffe0ff */
[----:B------:R-:W-:Y:S02]  /*0520*/  @!P5 VIADD R8, R8, 0x1 ;  /* 0x000000010808d836 */ /* 0x000fe40000000000 */
[-C--:B------:R-:W-:Y:S01]  /*0530*/  ISETP.GE.U32.AND P2, PT, R2, R9.reuse, PT ;  /* 0x000000090200720c */ /* 0x080fe20003f46070 */
[----:B------:R-:W-:Y:S01]  /*0540*/  @!P4 VIADD R6, R6, 0x1 ;  /* 0x000000010606c836 */ /* 0x000fe20000000000 */
[----:B------:R-:W-:Y:S02]  /*0550*/  ISETP.GE.U32.AND P3, PT, R3, R9, PT ;  /* 0x000000090300720c */ /* 0x000fe40003f66070 */
[----:B------:R-:W1:Y:S09]  /*0560*/  LDC.64 R2, c[0x0][0x390] ;  /* 0x0000e400ff027b82 */ /* 0x000e720000000a00 */
[----:B------:R-:W-:Y:S01]  /*0570*/  @P2 VIADD R6, R6, 0x1 ;  /* 0x0000000106062836 */ /* 0x000fe20000000000 */
[----:B------:R-:W-:-:S02]  /*0580*/  ISETP.NE.AND P2, PT, R0, RZ, PT ;  /* 0x000000ff0000720c */ /* 0x000fc40003f45270 */
[----:B------:R-:W-:Y:S01]  /*0590*/  @P3 IADD3 R8, PT, PT, R8, 0x1, RZ ;  /* 0x0000000108083810 */ /* 0x000fe20007ffe0ff */
[----:B------:R-:W-:-:S04]  /*05a0*/  @!P0 IMAD.MOV R6, RZ, RZ, -R6 ;  /* 0x000000ffff068224 */ /* 0x000fc800078e0a06 */
[----:B------:R-:W-:Y:S01]  /*05b0*/  @!P1 IMAD.MOV R8, RZ, RZ, -R8 ;  /* 0x000000ffff089224 */ /* 0x000fe200078e0a08 */
[----:B------:R-:W-:-:S04]  /*05c0*/  SEL R9, R7, R6, !P2 ;  /* 0x0000000607097207 */ /* 0x000fc80005000000 */
[----:B------:R-:W-:Y:S01]  /*05d0*/  SEL R7, R7, R8, !P2 ;  /* 0x0000000807077207 */ /* 0x000fe20005000000 */
[----:B-1----:R-:W-:Y:S04]  /*05e0*/  REDG.E.ADD.STRONG.GPU desc[UR8][R2.64], R9 ;  /* 0x000000090200798e */ /* 0x002fe8000c12e108 */
[----:B0-----:R-:W-:Y:S01]  /*05f0*/  REDG.E.ADD.STRONG.GPU desc[UR8][R4.64], R7 ;  /* 0x000000070400798e */ /* 0x001fe2000c12e108 */
[----:B------:R-:W-:Y:S05]  /*0600*/  EXIT ;  /* 0x000000000000794d */ /* 0x000fea0003800000 */
.L_x_6:
        /* <DEDUP_REMOVED lines=15> */
.L_x_26:


//--------------------- .text._Z21calculateCoefficientsPKiS0_iiPfS1_i --------------------------
	.section	.text._Z21calculateCoefficientsPKiS0_iiPfS1_i,"ax",@progbits
	.align	128
        .global         _Z21calculateCoefficientsPKiS0_iiPfS1_i
        .type           _Z21calculateCoefficientsPKiS0_iiPfS1_i,@function
        .size           _Z21calculateCoefficientsPKiS0_iiPfS1_i,(.L_x_23 - _Z21calculateCoefficientsPKiS0_iiPfS1_i)
        .other          _Z21calculateCoefficientsPKiS0_iiPfS1_i,@"STO_CUDA_ENTRY STV_DEFAULT"
_Z21calculateCoefficientsPKiS0_iiPfS1_i:
.text._Z21calculateCoefficientsPKiS0_iiPfS1_i:
[----:B------:R-:W-:Y:S01]  /*0000*/  LDC R1, c[0x0][0x37c] ;  /* 0x0000df00ff017b82 */ /* 0x000fe20000000800 */
[----:B------:R-:W0:Y:S07]  /*0010*/  S2R R3, SR_TID.X ;  /* 0x0000000000037919 */ /* 0x000e2e0000002100 */
[----:B------:R-:W0:Y:S01]  /*0020*/  S2UR UR4, SR_CTAID.X ;  /* 0x00000000000479c3 */ /* 0x000e220000002500 */
[----:B------:R-:W1:Y:S01]  /*0030*/  LDCU UR5, c[0x0][0x3a8] ;  /* 0x00007500ff0577ac */ /* 0x000e620008000800 */
[----:B------:R-:W2:Y:S06]  /*0040*/  LDCU.64 UR8, c[0x0][0x358] ;  /* 0x00006b00ff0877ac */ /* 0x000eac0008000a00 */
[----:B------:R-:W0:Y:S08]  /*0050*/  LDC R2, c[0x0][0x360] ;  /* 0x0000d800ff027b82 */ /* 0x000e300000000800 */
[----:B------:R-:W3:Y:S08]  /*0060*/  LDC.64 R4, c[0x0][0x380] ;  /* 0x0000e000ff047b82 */ /* 0x000ef00000000a00 */
[----:B------:R-:W4:Y:S01]  /*0070*/  LDC.64 R6, c[0x0][0x388] ;  /* 0x0000e200ff067b82 */ /* 0x000f220000000a00 */
[----:B0-----:R-:W-:-:S05]  /*0080*/  IMAD R0, R2, UR4, R3 ;  /* 0x0000000402007c24 */ /* 0x001fca000f8e0203 */
[----:B-1----:R-:W-:-:S13]  /*0090*/  ISETP.GE.AND P0, PT, R0, UR5, PT ;  /* 0x0000000500007c0c */ /* 0x002fda000bf06270 */
[C---:B---3--:R-:W-:Y:S01]  /*00a0*/  @!P0 IMAD.WIDE R4, R0.reuse, 0x4, R4 ;  /* 0x0000000400048825 */ /* 0x048fe200078e0204 */
[----:B------:R-:W0:Y:S03]  /*00b0*/  @!P0 LDC.64 R8, c[0x0][0x390] ;  /* 0x0000e400ff088b82 */ /* 0x000e260000000a00 */
[----:B----4-:R-:W-:Y:S02]  /*00c0*/  @!P0 IMAD.WIDE R6, R0, 0x4, R6 ;  /* 0x0000000400068825 */ /* 0x010fe400078e0206 */
[----:B--2---:R1:W0:Y:S04]  /*00d0*/  @!P0 LDG.E R5, desc[UR8][R4.64] ;  /* 0x0000000804058981 */ /* 0x004228000c1e1900 */
[----:B------:R-:W2:Y:S01]  /*00e0*/  @!P0 LDG.E R6, desc[UR8][R6.64] ;  /* 0x0000000806068981 */ /* 0x000ea2000c1e1900 */
[----:B------:R-:W3:Y:S01]  /*00f0*/  S2UR UR6, SR_CgaCtaId ;  /* 0x00000000000679c3 */ /* 0x000ee20000008800 */
[----:B------:R-:W-:Y:S01]  /*0100*/  UMOV UR4, 0x400 ;  /* 0x0000040000047882 */ /* 0x000fe20000000000 */
[----:B------:R-:W-:Y:S01]  /*0110*/  CS2R R10, SRZ ;  /* 0x00000000000a7805 */ /* 0x000fe2000001ff00 */
[----:B------:R-:W-:-:S02]  /*0120*/  UIADD3 UR5, UPT, UPT, UR4, 0x400, URZ ;  /* 0x0000040004057890 */ /* 0x000fc4000fffe0ff */
[----:B---3--:R-:W-:Y:S02]  /*0130*/  ULEA UR4, UR6, UR4, 0x18 ;  /* 0x0000000406047291 */ /* 0x008fe4000f8ec0ff */
[----:B------:R-:W-:-:S04]  /*0140*/  ULEA UR5, UR6, UR5, 0x18 ;  /* 0x0000000506057291 */ /* 0x000fc8000f8ec0ff */
[----:B-1----:R-:W-:Y:S01]  /*0150*/  LEA R4, R3, UR4, 0x2 ;  /* 0x0000000403047c11 */ /* 0x002fe2000f8e10ff */
[----:B0-----:R-:W-:Y:S01]  /*0160*/  @!P0 IMAD.IADD R8, R5, 0x1, -R8 ;  /* 0x0000000105088824 */ /* 0x001fe200078e0a08 */
[----:B------:R-:W-:Y:S01]  /*0170*/  LEA R5, R3, UR5, 0x2 ;  /* 0x0000000503057c11 */ /* 0x000fe2000f8e10ff */
[----:B--2---:R-:W-:-:S03]  /*0180*/  @!P0 IMAD.IADD R9, R6, 0x1, -R9 ;  /* 0x0000000106098824 */ /* 0x004fc600078e0a09 */
[----:B------:R-:W-:Y:S02]  /*0190*/  @!P0 I2FP.F32.S32 R8, R8 ;  /* 0x0000000800088245 */ /* 0x000fe40000201400 */
[----:B------:R-:W-:-:S03]  /*01a0*/  @!P0 I2FP.F32.S32 R9, R9 ;  /* 0x0000000900098245 */ /* 0x000fc60000201400 */
[C---:B------:R-:W-:Y:S02]  /*01b0*/  @!P0 FMUL R10, R8.reuse, R8 ;  /* 0x00000008080a8220 */ /* 0x040fe40000400000 */
[----:B------:R-:W-:Y:S01]  /*01c0*/  @!P0 FMUL R11, R8, R9 ;  /* 0x00000009080b8220 */ /* 0x000fe20000400000 */
[----:B------:R-:W-:-:S04]  /*01d0*/  ISETP.GE.U32.AND P0, PT, R2, 0x2, PT ;  /* 0x000000020200780c */ /* 0x000fc80003f06070 */
[----:B------:R0:W-:Y:S04]  /*01e0*/  STS [R4], R11 ;  /* 0x0000000b04007388 */ /* 0x0001e80000000800 */
[----:B------:R0:W-:Y:S01]  /*01f0*/  STS [R5], R10 ;  /* 0x0000000a05007388 */ /* 0x0001e20000000800 */
[----:B------:R-:W-:Y:S06]  /*0200*/  BAR.SYNC.DEFER_BLOCKING 0x0 ;  /* 0x0000000000007b1d */ /* 0x000fec0000010000 */
[----:B------:R-:W-:Y:S05]  /*0210*/  @!P0 BRA `(.L_x_7) ;  /* 0x00000000004c8947 */ /* 0x000fea0003800000 */
.L_x_10:
[----:B------:R-:W-:Y:S01]  /*0220*/  SHF.R.U32.HI R12, RZ, 0x1, R2 ;  /* 0x00000001ff0c7819 */ /* 0x000fe20000011602 */
[----:B------:R-:W-:Y:S03]  /*0230*/  BSSY.RECONVERGENT B0, `(.L_x_8) ;  /* 0x000000d000007945 */ /* 0x000fe60003800200 */
[----:B------:R-:W-:-:S13]  /*0240*/  ISETP.GE.U32.AND P0, PT, R3, R12, PT ;  /* 0x0000000c0300720c */ /* 0x000fda0003f06070 */
[----:B-1----:R-:W-:Y:S05]  /*0250*/  @P0 BRA `(.L_x_9) ;  /* 0x0000000000280947 */ /* 0x002fea0003800000 */
[C---:B------:R-:W-:Y:S01]  /*0260*/  IMAD R6, R12.reuse, 0x4, R4 ;  /* 0x000000040c067824 */ /* 0x040fe200078e0204 */
[----:B------:R-:W-:Y:S01]  /*0270*/  LDS R7, [R4] ;  /* 0x0000000004077984 */ /* 0x000fe20000000800 */
[----:B------:R-:W-:-:S04]  /*0280*/  IMAD R8, R12, 0x4, R5 ;  /* 0x000000040c087824 */ /* 0x000fc800078e0205 */
[----:B------:R-:W1:Y:S02]  /*0290*/  LDS R6, [R6] ;  /* 0x0000000006067984 */ /* 0x000e640000000800 */
[----:B-1----:R-:W-:-:S05]  /*02a0*/  FADD R7, R6, R7 ;  /* 0x0000000706077221 */ /* 0x002fca0000000000 */
[----:B------:R-:W-:Y:S04]  /*02b0*/  STS [R4], R7 ;  /* 0x0000000704007388 */ /* 0x000fe80000000800 */
[----:B------:R-:W-:Y:S04]  /*02c0*/  LDS R8, [R8] ;  /* 0x0000000008087984 */ /* 0x000fe80000000800 */
[----:B------:R-:W0:Y:S02]  /*02d0*/  LDS R9, [R5] ;  /* 0x0000000005097984 */ /* 0x000e240000000800 */
[----:B0-----:R-:W-:-:S05]  /*02e0*/  FADD R10, R8, R9 ;  /* 0x00000009080a7221 */ /* 0x001fca0000000000 */
[----:B------:R1:W-:Y:S02]  /*02f0*/  STS [R5], R10 ;  /* 0x0000000a05007388 */ /* 0x0003e40000000800 */
.L_x_9:
[----:B------:R-:W-:Y:S05]  /*0300*/  BSYNC.RECONVERGENT B0 ;  /* 0x0000000000007941 */ /* 0x000fea0003800200 */
.L_x_8:
[----:B------:R-:W-:Y:S01]  /*0310*/  BAR.SYNC.DEFER_BLOCKING 0x0 ;  /* 0x0000000000007b1d */ /* 0x000fe20000010000 */
[----:B------:R-:W-:Y:S01]  /*0320*/  ISETP.GT.U32.AND P0, PT, R2, 0x3, PT ;  /* 0x000000030200780c */ /* 0x000fe20003f04070 */
[----:B------:R-:W-:-:S12]  /*0330*/  IMAD.MOV.U32 R2, RZ, RZ, R12 ;  /* 0x000000ffff027224 */ /* 0x000fd800078e000c */
[----:B------:R-:W-:Y:S05]  /*0340*/  @P0 BRA `(.L_x_10) ;  /* 0xfffffffc00b40947 */ /* 0x000fea000383ffff */
.L_x_7:
[----:B------:R-:W-:Y:S01]  /*0350*/  ISETP.NE.AND P0, PT, R3, RZ, PT ;  /* 0x000000ff0300720c */ /* 0x000fe20003f05270 */
[----:B------:R-:W-:Y:S01]  /*0360*/  BSSY.RECONVERGENT B0, `(.L_x_11) ;  /* 0x000000c000007945 */ /* 0x000fe20003800200 */
[----:B------:R-:W-:-:S11]  /*0370*/  ISETP.NE.AND P1, PT, R0, RZ, PT ;  /* 0x000000ff0000720c */ /* 0x000fd60003f25270 */
[----:B------:R-:W-:Y:S05]  /*0380*/  @P0 BRA `(.L_x_12) ;  /* 0x0000000000240947 */ /* 0x000fea0003800000 */
[----:B------:R-:W2:Y:S01]  /*0390*/  S2UR UR5, SR_CgaCtaId ;  /* 0x00000000000579c3 */ /* 0x000ea20000008800 */
[----:B------:R-:W-:-:S07]  /*03a0*/  UMOV UR4, 0x400 ;  /* 0x0000040000047882 */ /* 0x000fce0000000000 */
[----:B------:R-:W3:Y:S08]  /*03b0*/  LDC.64 R2, c[0x0][0x398] ;  /* 0x0000e600ff027b82 */ /* 0x000ef00000000a00 */
[----:B01----:R-:W0:Y:S01]  /*03c0*/  LDC.64 R4, c[0x0][0x3a0] ;  /* 0x0000e800ff047b82 */ /* 0x003e220000000a00 */
[----:B--2---:R-:W-:-:S09]  /*03d0*/  ULEA UR4, UR5, UR4, 0x18 ;  /* 0x0000000405047291 */ /* 0x004fd2000f8ec0ff */
[----:B------:R-:W3:Y:S04]  /*03e0*/  LDS R7, [UR4] ;  /* 0x00000004ff077984 */ /* 0x000ee80008000800 */
[----:B------:R-:W0:Y:S04]  /*03f0*/  LDS R9, [UR4+0x400] ;  /* 0x00040004ff097984 */ /* 0x000e280008000800 */
[----:B---3--:R2:W-:Y:S04]  /*0400*/  REDG.E.ADD.F32.FTZ.RN.STRONG.GPU desc[UR8][R2.64], R7 ;  /* 0x00000007020079a6 */ /* 0x0085e8000c12f308 */
[----:B0-----:R2:W-:Y:S02]  /*0410*/  REDG.E.ADD.F32.FTZ.RN.STRONG.GPU desc[UR8][R4.64], R9 ;  /* 0x00000009040079a6 */ /* 0x0015e4000c12f308 */
.L_x_12:
[----:B------:R-:W-:Y:S05]  /*0420*/  BSYNC.RECONVERGENT B0 ;  /* 0x0000000000007941 */ /* 0x000fea0003800200 */
.L_x_11:
[----:B------:R-:W-:Y:S06]  /*0430*/  BAR.SYNC.DEFER_BLOCKING 0x0 ;  /* 0x0000000000007b1d */ /* 0x000fec0000010000 */
[----:B------:R-:W-:Y:S05]  /*0440*/  @P1 EXIT ;  /* 0x000000000000194d */ /* 0x000fea0003800000 */
[----:B012---:R-:W0:Y:S08]  /*0450*/  LDC.64 R4, c[0x0][0x3a0] ;  /* 0x0000e800ff047b82 */ /* 0x007e300000000a00 */
[----:B------:R-:W1:Y:S01]  /*0460*/  LDC.64 R2, c[0x0][0x398] ;  /* 0x0000e600ff027b82 */ /* 0x000e620000000a00 */
[----:B0-----:R-:W2:Y:S04]  /*0470*/  LDG.E R5, desc[UR8][R4.64] ;  /* 0x0000000804057981 */ /* 0x001ea8000c1e1900 */
[----:B-1----:R-:W3:Y:S01]  /*0480*/  LDG.E R0, desc[UR8][R2.64] ;  /* 0x0000000802007981 */ /* 0x002ee2000c1e1900 */
[----:B--2---:R-:W0:Y:S08]  /*0490*/  MUFU.RCP R6, R5 ;  /* 0x0000000500067308 */ /* 0x004e300000001000 */
[----:B---3--:R-:W1:Y:S01]  /*04a0*/  FCHK P0, R0, R5 ;  /* 0x0000000500007302 */ /* 0x008e620000000000 */
[----:B0-----:R-:W-:-:S04]  /*04b0*/  FFMA R7, -R5, R6, 1 ;  /* 0x3f80000005077423 */ /* 0x001fc80000000106 */
[----:B------:R-:W-:-:S04]  /*04c0*/  FFMA R7, R6, R7, R6 ;  /* 0x0000000706077223 */ /* 0x000fc80000000006 */
[----:B------:R-:W-:-:S04]  /*04d0*/  FFMA R6, R0, R7, RZ ;  /* 0x0000000700067223 */ /* 0x000fc800000000ff */
[----:B------:R-:W-:-:S04]  /*04e0*/  FFMA R8, -R5, R6, R0 ;  /* 0x0000000605087223 */ /* 0x000fc80000000100 */
[----:B------:R-:W-:Y:S01]  /*04f0*/  FFMA R7, R7, R8, R6 ;  /* 0x0000000807077223 */ /* 0x000fe20000000006 */
[----:B-1----:R-:W-:Y:S06]  /*0500*/  @!P0 BRA `(.L_x_13) ;  /* 0x0000000000088947 */ /* 0x002fec0003800000 */
[----:B------:R-:W-:-:S07]  /*0510*/  MOV R2, 0x530 ;  /* 0x0000053000027802 */ /* 0x000fce0000000f00 */
[----:B------:R-:W-:Y:S05]  /*0520*/  CALL.REL.NOINC `($__internal_0_$__cuda_sm3x_div_rn_noftz_f32_slowpath) ;  /* 0x0000000000247944 */ /* 0x000fea0003c00000 */
.L_x_13:
[----:B------:R-:W0:Y:S01]  /*0530*/  LDCU.64 UR4, c[0x0][0x390] ;  /* 0x00007200ff0477ac */ /* 0x000e220008000a00 */
[----:B------:R-:W1:Y:S08]  /*0540*/  LDC.64 R2, c[0x0][0x398] ;  /* 0x0000e600ff027b82 */ /* 0x000e700000000a00 */
[----:B------:R-:W2:Y:S01]  /*0550*/  LDC.64 R4, c[0x0][0x3a0] ;  /* 0x0000e800ff047b82 */ /* 0x000ea20000000a00 */
[----:B0-----:R-:W-:-:S02]  /*0560*/  I2FP.F32.S32 R0, UR5 ;  /* 0x0000000500007c45 */ /* 0x001fc40008201400 */
[----:B------:R-:W-:-:S05]  /*0570*/  I2FP.F32.S32 R9, UR4 ;  /* 0x0000000400097c45 */ /* 0x000fca0008201400 */
[----:B------:R-:W-:Y:S01]  /*0580*/  FFMA R9, R9, -R7, R0 ;  /* 0x8000000709097223 */ /* 0x000fe20000000000 */
[----:B-1----:R-:W-:Y:S04]  /*0590*/  STG.E desc[UR8][R2.64], R7 ;  /* 0x0000000702007986 */ /* 0x002fe8000c101908 */
[----:B--2---:R-:W-:Y:S01]  /*05a0*/  STG.E desc[UR8][R4.64], R9 ;  /* 0x0000000904007986 */ /* 0x004fe2000c101908 */
[----:B------:R-:W-:Y:S05]  /*05b0*/  EXIT ;  /* 0x000000000000794d */ /* 0x000fea0003800000 */
        .weak           $__internal_0_$__cuda_sm3x_div_rn_noftz_f32_slowpath
        .type           $__internal_0_$__cuda_sm3x_div_rn_noftz_f32_slowpath,@function
        .size           $__internal_0_$__cuda_sm3x_div_rn_noftz_f32_slowpath,(.L_x_23 - $__internal_0_$__cuda_sm3x_div_rn_noftz_f32_slowpath)
$__internal_0_$__cuda_sm3x_div_rn_noftz_f32_slowpath:
[----:B------:R-:W-:Y:S01]  /*05c0*/  SHF.R.U32.HI R4, RZ, 0x17, R5 ;  /* 0x00000017ff047819 */ /* 0x000fe20000011605 */
[--C-:B------:R-:W-:Y:S01]  /*05d0*/  IMAD.MOV.U32 R7, RZ, RZ, R0.reuse ;  /* 0x000000ffff077224 */ /* 0x100fe200078e0000 */
[----:B------:R-:W-:Y:S02]  /*05e0*/  SHF.R.U32.HI R3, RZ, 0x17, R0 ;  /* 0x00000017ff037819 */ /* 0x000fe40000011600 */
[----:B------:R-:W-:Y:S02]  /*05f0*/  LOP3.LUT R6, R4, 0xff, RZ, 0xc0, !PT ;  /* 0x000000ff04067812 */ /* 0x000fe400078ec0ff */
[----:B------:R-:W-:-:S03]  /*0600*/  LOP3.LUT R4, R3, 0xff, RZ, 0xc0, !PT ;  /* 0x000000ff03047812 */ /* 0x000fc600078ec0ff */
[----:B------:R-:W-:Y:S02]  /*0610*/  VIADD R10, R6, 0xffffffff ;  /* 0xffffffff060a7836 */ /* 0x000fe40000000000 */
[----:B------:R-:W-:-:S03]  /*0620*/  VIADD R9, R4, 0xffffffff ;  /* 0xffffffff04097836 */ /* 0x000fc60000000000 */
[----:B------:R-:W-:-:S04]  /*0630*/  ISETP.GT.U32.AND P0, PT, R10, 0xfd, PT ;  /* 0x000000fd0a00780c */ /* 0x000fc80003f04070 */
[----:B------:R-:W-:-:S13]  /*0640*/  ISETP.GT.U32.OR P0, PT, R9, 0xfd, P0 ;  /* 0x000000fd0900780c */ /* 0x000fda0000704470 */
[----:B------:R-:W-:Y:S01]  /*0650*/  @!P0 IMAD.MOV.U32 R8, RZ, RZ, RZ ;  /* 0x000000ffff088224 */ /* 0x000fe200078e00ff */
[----:B------:R-:W-:Y:S06]  /*0660*/  @!P0 BRA `(.L_x_14) ;  /* 0x0000000000608947 */ /* 0x000fec0003800000 */
[----:B------:R-:W-:Y:S01]  /*0670*/  FSETP.GTU.FTZ.AND P0, PT, |R0|, +INF , PT ;  /* 0x7f8000000000780b */ /* 0x000fe20003f1c200 */
[----:B------:R-:W-:Y:S01]  /*0680*/  IMAD.MOV.U32 R3, RZ, RZ, R5 ;  /* 0x000000ffff037224 */ /* 0x000fe200078e0005 */
[----:B------:R-:W-:-:S04]  /*0690*/  FSETP.GTU.FTZ.AND P1, PT, |R5|, +INF , PT ;  /* 0x7f8000000500780b */ /* 0x000fc80003f3c200 */
[----:B------:R-:W-:-:S13]  /*06a0*/  PLOP3.LUT P0, PT, P0, P1, PT, 0xf8, 0x8f ;  /* 0x00000000008f781c */ /* 0x000fda0000703f70 */
[----:B------:R-:W-:Y:S05]  /*06b0*/  @P0 BRA `(.L_x_15) ;  /* 0x0000000400440947 */ /* 0x000fea0003800000 */
[----:B------:R-:W-:-:S13]  /*06c0*/  LOP3.LUT P0, RZ, R5, 0x7fffffff, R7, 0xc8, !PT ;  /* 0x7fffffff05ff7812 */ /* 0x000fda000780c807 */
[----:B------:R-:W-:Y:S05]  /*06d0*/  @!P0 BRA `(.L_x_16) ;  /* 0x0000000400348947 */ /* 0x000fea0003800000 */
[C---:B------:R-:W-:Y:S02]  /*06e0*/  FSETP.NEU.FTZ.AND P2, PT, |R0|.reuse, +INF , PT ;  /* 0x7f8000000000780b */ /* 0x040fe40003f5d200 */
[----:B------:R-:W-:Y:S02]  /*06f0*/  FSETP.NEU.FTZ.AND P1, PT, |R3|, +INF , PT ;  /* 0x7f8000000300780b */ /* 0x000fe40003f3d200 */
[----:B------:R-:W-:-:S11]  /*0700*/  FSETP.NEU.FTZ.AND P0, PT, |R0|, +INF , PT ;  /* 0x7f8000000000780b */ /* 0x000fd60003f1d200 */
[----:B------:R-:W-:Y:S05]  /*0710*/  @!P1 BRA !P2, `(.L_x_16) ;  /* 0x0000000400249947 */ /* 0x000fea0005000000 */
[----:B------:R-:W-:-:S04]  /*0720*/  LOP3.LUT P2, RZ, R7, 0x7fffffff, RZ, 0xc0, !PT ;  /* 0x7fffffff07ff7812 */ /* 0x000fc8000784c0ff */
[----:B------:R-:W-:-:S13]  /*0730*/  PLOP3.LUT P1, PT, P1, P2, PT, 0x2f, 0xf2 ;  /* 0x0000000000f2781c */ /* 0x000fda0000f24577 */
[----:B------:R-:W-:Y:S05]  /*0740*/  @P1 BRA `(.L_x_17) ;  /* 0x0000000400101947 */ /* 0x000fea0003800000 */
[----:B------:R-:W-:-:S04]  /*0750*/  LOP3.LUT P1, RZ, R5, 0x7fffffff, RZ, 0xc0, !PT ;  /* 0x7fffffff05ff7812 */ /* 0x000fc8000782c0ff */
[----:B------:R-:W-:-:S13]  /*0760*/  PLOP3.LUT P0, PT, P0, P1, PT, 0x2f, 0xf2 ;  /* 0x0000000000f2781c */ /* 0x000fda0000702577 */
[----:B------:R-:W-:Y:S05]  /*0770*/  @P0 BRA `(.L_x_18) ;  /* 0x0000000000f80947 */ /* 0x000fea0003800000 */
[----:B------:R-:W-:Y:S02]  /*0780*/  ISETP.GE.AND P0, PT, R9, RZ, PT ;  /* 0x000000ff0900720c */ /* 0x000fe40003f06270 */
[----:B------:R-:W-:-:S11]  /*0790*/  ISETP.GE.AND P1, PT, R10, RZ, PT ;  /* 0x000000ff0a00720c */ /* 0x000fd60003f26270 */
[----:B------:R-:W-:Y:S02]  /*07a0*/  @P0 IMAD.MOV.U32 R8, RZ, RZ, RZ ;  /* 0x000000ffff080224 */ /* 0x000fe400078e00ff */
[----:B------:R-:W-:Y:S01]  /*07b0*/  @!P0 FFMA R7, R0, 1.84467440737095516160e+19, RZ ;  /* 0x5f80000000078823 */ /* 0x000fe200000000ff */
[----:B------:R-:W-:Y:S02]  /*07c0*/  @!P0 IMAD.MOV.U32 R8, RZ, RZ, -0x40 ;  /* 0xffffffc0ff088424 */ /* 0x000fe400078e00ff */
[----:B------:R-:W-:Y:S02]  /*07d0*/  @!P1 FFMA R5, R3, 1.84467440737095516160e+19, RZ ;  /* 0x5f80000003059823 */ /* 0x000fe400000000ff */
[----:B------:R-:W-:-:S07]  /*07e0*/  @!P1 VIADD R8, R8, 0x40 ;  /* 0x0000004008089836 */ /* 0x000fce0000000000 */
.L_x_14:
[----:B------:R-:W-:Y:S01]  /*07f0*/  LEA R0, R6, 0xc0800000, 0x17 ;  /* 0xc080000006007811 */ /* 0x000fe200078eb8ff */
[----:B------:R-:W-:-:S04]  /*0800*/  VIADD R4, R4, 0xffffff81 ;  /* 0xffffff8104047836 */ /* 0x000fc80000000000 */
[----:B------:R-:W-:Y:S02]  /*0810*/  IMAD.IADD R5, R5, 0x1, -R0 ;  /* 0x0000000105057824 */ /* 0x000fe400078e0a00 */
[----:B------:R-:W-:Y:S02]  /*0820*/  IMAD R0, R4, -0x800000, R7 ;  /* 0xff80000004007824 */ /* 0x000fe400078e0207 */
[----:B------:R-:W0:Y:S01]  /*0830*/  MUFU.RCP R3, R5 ;  /* 0x0000000500037308 */ /* 0x000e220000001000 */
[----:B------:R-:W-:-:S04]  /*0840*/  FADD.FTZ R9, -R5, -RZ ;  /* 0x800000ff05097221 */ /* 0x000fc80000010100 */
[----:B0-----:R-:W-:-:S04]  /*0850*/  FFMA R10, R3, R9, 1 ;  /* 0x3f800000030a7423 */ /* 0x001fc80000000009 */
[----:B------:R-:W-:-:S04]  /*0860*/  FFMA R12, R3, R10, R3 ;  /* 0x0000000a030c7223 */ /* 0x000fc80000000003 */
[----:B------:R-:W-:-:S04]  /*0870*/  FFMA R3, R0, R12, RZ ;  /* 0x0000000c00037223 */ /* 0x000fc800000000ff */
[----:B------:R-:W-:-:S04]  /*0880*/  FFMA R10, R9, R3, R0 ;  /* 0x00000003090a7223 */ /* 0x000fc80000000000 */
[----:B------:R-:W-:Y:S01]  /*0890*/  FFMA R11, R12, R10, R3 ;  /* 0x0000000a0c0b7223 */ /* 0x000fe20000000003 */
[----:B------:R-:W-:-:S03]  /*08a0*/  IADD3 R3, PT, PT, R4, 0x7f, -R6 ;  /* 0x0000007f04037810 */ /* 0x000fc60007ffe806 */
[----:B------:R-:W-:Y:S02]  /*08b0*/  FFMA R10, R9, R11, R0 ;  /* 0x0000000b090a7223 */ /* 0x000fe40000000000 */
[----:B------:R-:W-:Y:S02]  /*08c0*/  IMAD.IADD R3, R3, 0x1, R8 ;  /* 0x0000000103037824 */ /* 0x000fe400078e0208 */
[----:B------:R-:W-:-:S05]  /*08d0*/  FFMA R7, R12, R10, R11 ;  /* 0x0000000a0c077223 */ /* 0x000fca000000000b */
[----:B------:R-:W-:-:S04]  /*08e0*/  SHF.R.U32.HI R0, RZ, 0x17, R7 ;  /* 0x00000017ff007819 */ /* 0x000fc80000011607 */
[----:B------:R-:W-:-:S05]  /*08f0*/  LOP3.LUT R0, R0, 0xff, RZ, 0xc0, !PT ;  /* 0x000000ff00007812 */ /* 0x000fca00078ec0ff */
[----:B------:R-:W-:-:S04]  /*0900*/  IMAD.IADD R6, R0, 0x1, R3 ;  /* 0x0000000100067824 */ /* 0x000fc800078e0203 */
[----:B------:R-:W-:-:S05]  /*0910*/  VIADD R0, R6, 0xffffffff ;  /* 0xffffffff06007836 */ /* 0x000fca0000000000 */
[----:B------:R-:W-:-:S13]  /*0920*/  ISETP.GE.U32.AND P0, PT, R0, 0xfe, PT ;  /* 0x000000fe0000780c */ /* 0x000fda0003f06070 */
[----:B------:R-:W-:Y:S05]  /*0930*/  @!P0 BRA `(.L_x_19) ;  /* 0x0000000000808947 */ /* 0x000fea0003800000 */
[----:B------:R-:W-:-:S13]  /*0940*/  ISETP.GT.AND P0, PT, R6, 0xfe, PT ;  /* 0x000000fe0600780c */ /* 0x000fda0003f04270 */
[----:B------:R-:W-:Y:S05]  /*0950*/  @P0 BRA `(.L_x_20) ;  /* 0x00000000006c0947 */ /* 0x000fea0003800000 */
[----:B------:R-:W-:-:S13]  /*0960*/  ISETP.GE.AND P0, PT, R6, 0x1, PT ;  /* 0x000000010600780c */ /* 0x000fda0003f06270 */
[----:B------:R-:W-:Y:S05]  /*0970*/  @P0 BRA `(.L_x_21) ;  /* 0x0000000000980947 */ /* 0x000fea0003800000 */
[----:B------:R-:W-:Y:S02]  /*0980*/  ISETP.GE.AND P0, PT, R6, -0x18, PT ;  /* 0xffffffe80600780c */ /* 0x000fe40003f06270 */
[----:B------:R-:W-:-:S11]  /*0990*/  LOP3.LUT R7, R7, 0x80000000, RZ, 0xc0, !PT ;  /* 0x8000000007077812 */ /* 0x000fd600078ec0ff */
[----:B------:R-:W-:Y:S05]  /*09a0*/  @!P0 BRA `(.L_x_21) ;  /* 0x00000000008c8947 */ /* 0x000fea0003800000 */
[-CC-:B------:R-:W-:Y:S01]  /*09b0*/  FFMA.RZ R0, R12, R10.reuse, R11.reuse ;  /* 0x0000000a0c007223 */ /* 0x180fe2000000c00b */
[----:B------:R-:W-:Y:S02]  /*09c0*/  VIADD R5, R6, 0x20 ;  /* 0x0000002006057836 */ /* 0x000fe40000000000 */
[-CC-:B------:R-:W-:Y:S01]  /*09d0*/  FFMA.RM R3, R12, R10.reuse, R11.reuse ;  /* 0x0000000a0c037223 */ /* 0x180fe2000000400b */
[----:B------:R-:W-:Y:S02]  /*09e0*/  ISETP.NE.AND P2, PT, R6, RZ, PT ;  /* 0x000000ff0600720c */ /* 0x000fe40003f45270 */
[----:B------:R-:W-:Y:S01]  /*09f0*/  LOP3.LUT R4, R0, 0x7fffff, RZ, 0xc0, !PT ;  /* 0x007fffff00047812 */ /* 0x000fe200078ec0ff */
[----:B------:R-:W-:Y:S01]  /*0a00*/  FFMA.RP R0, R12, R10, R11 ;  /* 0x0000000a0c007223 */ /* 0x000fe2000000800b */
[----:B------:R-:W-:Y:S01]  /*0a10*/  ISETP.NE.AND P1, PT, R6, RZ, PT ;  /* 0x000000ff0600720c */ /* 0x000fe20003f25270 */
[----:B------:R-:W-:Y:S01]  /*0a20*/  IMAD.MOV R6, RZ, RZ, -R6 ;  /* 0x000000ffff067224 */ /* 0x000fe200078e0a06 */
[----:B------:R-:W-:-:S02]  /*0a30*/  LOP3.LUT R4, R4, 0x800000, RZ, 0xfc, !PT ;  /* 0x0080000004047812 */ /* 0x000fc400078efcff */
[----:B------:R-:W-:Y:S02]  /*0a40*/  FSETP.NEU.FTZ.AND P0, PT, R0, R3, PT ;  /* 0x000000030000720b */ /* 0x000fe40003f1d000 */
[----:B------:R-:W-:Y:S02]  /*0a50*/  SHF.L.U32 R5, R4, R5, RZ ;  /* 0x0000000504057219 */ /* 0x000fe400000006ff */
[----:B------:R-:W-:Y:S02]  /*0a60*/  SEL R3, R6, RZ, P2 ;  /* 0x000000ff06037207 */ /* 0x000fe40001000000 */
[----:B------:R-:W-:Y:S02]  /*0a70*/  ISETP.NE.AND P1, PT, R5, RZ, P1 ;  /* 0x000000ff0500720c */ /* 0x000fe40000f25270 */
[----:B------:R-:W-:Y:S02]  /*0a80*/  SHF.R.U32.HI R3, RZ, R3, R4 ;  /* 0x00000003ff037219 */ /* 0x000fe40000011604 */
[----:B------:R-:W-:-:S02]  /*0a90*/  PLOP3.LUT P0, PT, P0, P1, PT, 0xf8, 0x8f ;  /* 0x00000000008f781c */ /* 0x000fc40000703f70 */
[----:B------:R-:W-:Y:S02]  /*0aa0*/  SHF.R.U32.HI R5, RZ, 0x1, R3 ;  /* 0x00000001ff057819 */ /* 0x000fe40000011603 */
[----:B------:R-:W-:-:S04]  /*0ab0*/  SEL R0, RZ, 0x1, !P0 ;  /* 0x00000001ff007807 */ /* 0x000fc80004000000 */
[----:B------:R-:W-:-:S04]  /*0ac0*/  LOP3.LUT R0, R0, 0x1, R5, 0xf8, !PT ;  /* 0x0000000100007812 */ /* 0x000fc800078ef805 */
[----:B------:R-:W-:-:S05]  /*0ad0*/  LOP3.LUT R0, R0, R3, RZ, 0xc0, !PT ;  /* 0x0000000300007212 */ /* 0x000fca00078ec0ff */
[----:B------:R-:W-:-:S05]  /*0ae0*/  IMAD.IADD R0, R5, 0x1, R0 ;  /* 0x0000000105007824 */ /* 0x000fca00078e0200 */
[----:B------:R-:W-:Y:S01]  /*0af0*/  LOP3.LUT R7, R0, R7, RZ, 0xfc, !PT ;  /* 0x0000000700077212 */ /* 0x000fe200078efcff */
[----:B------:R-:W-:Y:S06]  /*0b00*/  BRA `(.L_x_21) ;  /* 0x0000000000347947 */ /* 0x000fec0003800000 */
.L_x_20:
[----:B------:R-:W-:-:S04]  /*0b10*/  LOP3.LUT R7, R7, 0x80000000, RZ, 0xc0, !PT ;  /* 0x8000000007077812 */ /* 0x000fc800078ec0ff */
[----:B------:R-:W-:Y:S01]  /*0b20*/  LOP3.LUT R7, R7, 0x7f800000, RZ, 0xfc, !PT ;  /* 0x7f80000007077812 */ /* 0x000fe200078efcff */
[----:B------:R-:W-:Y:S06]  /*0b30*/  BRA `(.L_x_21) ;  /* 0x0000000000287947 */ /* 0x000fec0003800000 */
.L_x_19:
[----:B------:R-:W-:Y:S01]  /*0b40*/  IMAD R7, R3, 0x800000, R7 ;  /* 0x0080000003077824 */ /* 0x000fe200078e0207 */
[----:B------:R-:W-:Y:S06]  /*0b50*/  BRA `(.L_x_21) ;  /* 0x0000000000207947 */ /* 0x000fec0003800000 */
.L_x_18:
[----:B------:R-:W-:-:S04]  /*0b60*/  LOP3.LUT R7, R5, 0x80000000, R7, 0x48, !PT ;  /* 0x8000000005077812 */ /* 0x000fc800078e4807 */
[----:B------:R-:W-:Y:S01]  /*0b70*/  LOP3.LUT R7, R7, 0x7f800000, RZ, 0xfc, !PT ;  /* 0x7f80000007077812 */ /* 0x000fe200078efcff */
[----:B------:R-:W-:Y:S06]  /*0b80*/  BRA `(.L_x_21) ;  /* 0x0000000000147947 */ /* 0x000fec0003800000 */
.L_x_17:
[----:B------:R-:W-:Y:S01]  /*0b90*/  LOP3.LUT R7, R5, 0x80000000, R7, 0x48, !PT ;  /* 0x8000000005077812 */ /* 0x000fe200078e4807 */
[----:B------:R-:W-:Y:S06]  /*0ba0*/  BRA `(.L_x_21) ;  /* 0x00000000000c7947 */ /* 0x000fec0003800000 */
.L_x_16:
[----:B------:R-:W0:Y:S01]  /*0bb0*/  MUFU.RSQ R7, -QNAN ;  /* 0xffc0000000077908 */ /* 0x000e220000001400 */
[----:B------:R-:W-:Y:S05]  /*0bc0*/  BRA `(.L_x_21) ;  /* 0x0000000000047947 */ /* 0x000fea0003800000 */
.L_x_15:
[----:B------:R-:W-:-:S07]  /*0bd0*/  FADD.FTZ R7, R0, R3 ;  /* 0x0000000300077221 */ /* 0x000fce0000010000 */
.L_x_21:
[----:B------:R-:W-:-:S04]  /*0be0*/  IMAD.MOV.U32 R3, RZ, RZ, 0x0 ;  /* 0x00000000ff037424 */ /* 0x000fc800078e00ff */
[----:B0-----:R-:W-:Y:S05]  /*0bf0*/  RET.REL.NODEC R2 `(_Z21calculateCoefficientsPKiS0_iiPfS1_i) ;  /* 0xfffffff402007950 */ /* 0x001fea0003c3ffff */
.L_x_22:
        /* <DEDUP_REMOVED lines=16> */
.L_x_23:


//--------------------- .nv.shared.reserved.0     --------------------------
	.section	.nv.shared.reserved.0,"aw",@nobits
	.weak		__nv_reservedSMEM_offset_0_alias
	.size		__nv_reservedSMEM_offset_0_alias, 0, 64
	.other		__nv_reservedSMEM_offset_0_alias,@"STO_CUDA_RESERVED_SHARED STV_DEFAULT"
__nv_reservedSMEM_offset_0_alias:
	.zero		0
	.zero		64


//--------------------- .nv.shared._Z14calculateMeansPKiS0_PiS1_i --------------------------
	.section	.nv.shared._Z14calculateMeansPKiS0_PiS1_i,"aw",@nobits
	.sectionflags	@""
	.align	4
.nv.shared._Z14calculateMeansPKiS0_PiS1_i:
	.zero		3072


//--------------------- .nv.shared._Z21calculateCoefficientsPKiS0_iiPfS1_i --------------------------
	.section	.nv.shared._Z21calculateCoefficientsPKiS0_iiPfS1_i,"aw",@nobits
	.sectionflags	@""
	.align	4
.nv.shared._Z21calculateCoefficientsPKiS0_iiPfS1_i:
	.zero		3072


//--------------------- .nv.constant0._Z15makePredictionsPKiPiiii --------------------------
	.section	.nv.constant0._Z15makePredictionsPKiPiiii,"a",@progbits
	.sectionflags	@""
	.align	4
.nv.constant0._Z15makePredictionsPKiPiiii:
	.zero		924


//--------------------- .nv.constant0._Z12calculateMSEPKiS0_Pfi --------------------------
	.section	.nv.constant0._Z12calculateMSEPKiS0_Pfi,"a",@progbits
	.sectionflags	@""
	.align	4
.nv.constant0._Z12calculateMSEPKiS0_Pfi:
	.zero		924


//--------------------- .nv.constant0._Z14calculateMeansPKiS0_PiS1_i --------------------------
	.section	.nv.constant0._Z14calculateMeansPKiS0_PiS1_i,"a",@progbits
	.sectionflags	@""
	.align	4
.nv.constant0._Z14calculateMeansPKiS0_PiS1_i:
	.zero		932


//--------------------- .nv.constant0._Z21calculateCoefficientsPKiS0_iiPfS1_i --------------------------
	.section	.nv.constant0._Z21calculateCoefficientsPKiS0_iiPfS1_i,"a",@progbits
	.sectionflags	@""
	.align	4
.nv.constant0._Z21calculateCoefficientsPKiS0_iiPfS1_i:
	.zero		940


//--------------------- SYMBOLS --------------------------

	.type		.nv.reservedSmem.offset0,@object
	.size		.nv.reservedSmem.offset0,0x4
	.type		.nv.reservedSmem.cap,@object
	.size		.nv.reservedSmem.cap,0x4
